//
// Generated by NVIDIA NVVM Compiler
//
// Compiler Build ID: CL-36424714
// Cuda compilation tools, release 13.0, V13.0.88
// Based on NVVM 20.0.0
//

.version 9.0
.target sm_100
.address_size 64

	// .globl	_Z11crossFilterPKfS0_S0_Pfii

.visible .entry _Z11crossFilterPKfS0_S0_Pfii(
	.param .u64 .ptr .align 1 _Z11crossFilterPKfS0_S0_Pfii_param_0,
	.param .u64 .ptr .align 1 _Z11crossFilterPKfS0_S0_Pfii_param_1,
	.param .u64 .ptr .align 1 _Z11crossFilterPKfS0_S0_Pfii_param_2,
	.param .u64 .ptr .align 1 _Z11crossFilterPKfS0_S0_Pfii_param_3,
	.param .u32 _Z11crossFilterPKfS0_S0_Pfii_param_4,
	.param .u32 _Z11crossFilterPKfS0_S0_Pfii_param_5
)
{
	.reg .pred 	%p<24>;
	.reg .b16 	%rs<17>;
	.reg .b32 	%r<113>;
	.reg .b32 	%f<230>;
	.reg .b64 	%rd<62>;

	ld.param.u64 	%rd9, [_Z11crossFilterPKfS0_S0_Pfii_param_0];
	ld.param.u64 	%rd10, [_Z11crossFilterPKfS0_S0_Pfii_param_1];
	ld.param.u32 	%r47, [_Z11crossFilterPKfS0_S0_Pfii_param_4];
	ld.param.u32 	%r46, [_Z11crossFilterPKfS0_S0_Pfii_param_5];
	cvta.to.global.u64 	%rd1, %rd10;
	cvta.to.global.u64 	%rd2, %rd9;
	mov.u32 	%r48, %tid.x;
	mov.u32 	%r49, %tid.y;
	mov.u32 	%r50, %ctaid.x;
	mov.u32 	%r51, %ctaid.y;
	shl.b32 	%r52, %r50, 5;
	add.s32 	%r53, %r52, %r48;
	shl.b32 	%r54, %r51, 5;
	add.s32 	%r2, %r54, %r49;
	max.s32 	%r55, %r2, %r53;
	setp.ge.s32 	%p1, %r55, %r47;
	@%p1 bra 	$L__BB0_33;
	shl.b32 	%r56, %r46, 1;
	add.s32 	%r3, %r56, -1;
	setp.lt.s32 	%p2, %r46, 1;
	@%p2 bra 	$L__BB0_33;
	mul.lo.s32 	%r4, %r46, %r53;
	mul.lo.s32 	%r5, %r46, %r2;
	add.s32 	%r6, %r5, %r46;
	mad.lo.s32 	%r7, %r47, %r2, %r53;
	mul.lo.s32 	%r8, %r47, %r47;
	max.s32 	%r9, %r3, 1;
	add.s32 	%r58, %r53, -1;
	mul.lo.s32 	%r10, %r46, %r58;
	mov.b32 	%r101, 0;
	mov.b16 	%rs15, 0;
	cvt.u64.u32 	%rd50, %r4;
	mov.u16 	%rs16, %rs15;
$L__BB0_3:
	mov.u16 	%rs2, %rs16;
	mov.u16 	%rs1, %rs15;
	add.s16 	%rs15, %rs1, 1;
	add.s16 	%rs16, %rs2, 1;
	setp.ge.s32 	%p3, %r101, %r46;
	@%p3 bra 	$L__BB0_17;
	not.b32 	%r81, %r101;
	add.s32 	%r12, %r6, %r81;
	setp.lt.u32 	%p14, %r101, 15;
	mov.f32 	%f229, 0f00000000;
	mov.b32 	%r108, 0;
	@%p14 bra 	$L__BB0_7;
	mov.f32 	%f229, 0f00000000;
	mov.b32 	%r102, 0;
$L__BB0_6:
	.pragma "nounroll";
	add.s32 	%r83, %r102, %r4;
	mul.wide.u32 	%rd25, %r83, 4;
	add.s64 	%rd26, %rd2, %rd25;
	ld.global.f32 	%f124, [%rd26];
	add.s32 	%r84, %r12, %r102;
	mul.wide.s32 	%rd27, %r84, 4;
	add.s64 	%rd28, %rd1, %rd27;
	ld.global.f32 	%f125, [%rd28];
	fma.rn.f32 	%f126, %f124, %f125, %f229;
	ld.global.f32 	%f127, [%rd26+4];
	ld.global.f32 	%f128, [%rd28+4];
	fma.rn.f32 	%f129, %f127, %f128, %f126;
	ld.global.f32 	%f130, [%rd26+8];
	ld.global.f32 	%f131, [%rd28+8];
	fma.rn.f32 	%f132, %f130, %f131, %f129;
	ld.global.f32 	%f133, [%rd26+12];
	ld.global.f32 	%f134, [%rd28+12];
	fma.rn.f32 	%f135, %f133, %f134, %f132;
	ld.global.f32 	%f136, [%rd26+16];
	ld.global.f32 	%f137, [%rd28+16];
	fma.rn.f32 	%f138, %f136, %f137, %f135;
	ld.global.f32 	%f139, [%rd26+20];
	ld.global.f32 	%f140, [%rd28+20];
	fma.rn.f32 	%f141, %f139, %f140, %f138;
	ld.global.f32 	%f142, [%rd26+24];
	ld.global.f32 	%f143, [%rd28+24];
	fma.rn.f32 	%f144, %f142, %f143, %f141;
	ld.global.f32 	%f145, [%rd26+28];
	ld.global.f32 	%f146, [%rd28+28];
	fma.rn.f32 	%f147, %f145, %f146, %f144;
	ld.global.f32 	%f148, [%rd26+32];
	ld.global.f32 	%f149, [%rd28+32];
	fma.rn.f32 	%f150, %f148, %f149, %f147;
	ld.global.f32 	%f151, [%rd26+36];
	ld.global.f32 	%f152, [%rd28+36];
	fma.rn.f32 	%f153, %f151, %f152, %f150;
	ld.global.f32 	%f154, [%rd26+40];
	ld.global.f32 	%f155, [%rd28+40];
	fma.rn.f32 	%f156, %f154, %f155, %f153;
	ld.global.f32 	%f157, [%rd26+44];
	ld.global.f32 	%f158, [%rd28+44];
	fma.rn.f32 	%f159, %f157, %f158, %f156;
	ld.global.f32 	%f160, [%rd26+48];
	ld.global.f32 	%f161, [%rd28+48];
	fma.rn.f32 	%f162, %f160, %f161, %f159;
	ld.global.f32 	%f163, [%rd26+52];
	ld.global.f32 	%f164, [%rd28+52];
	fma.rn.f32 	%f165, %f163, %f164, %f162;
	ld.global.f32 	%f166, [%rd26+56];
	ld.global.f32 	%f167, [%rd28+56];
	fma.rn.f32 	%f168, %f166, %f167, %f165;
	ld.global.f32 	%f169, [%rd26+60];
	ld.global.f32 	%f170, [%rd28+60];
	fma.rn.f32 	%f229, %f169, %f170, %f168;
	add.s32 	%r102, %r102, 16;
	add.s32 	%r85, %r101, 1;
	and.b32  	%r108, %r85, -16;
	setp.eq.s32 	%p15, %r102, %r108;
	@%p15 bra 	$L__BB0_7;
	bra.uni 	$L__BB0_6;
$L__BB0_7:
	add.s32 	%r86, %r101, 1;
	and.b32  	%r87, %r86, 15;
	setp.eq.s32 	%p16, %r87, 0;
	@%p16 bra 	$L__BB0_32;
	cvt.u32.u16 	%r88, %rs16;
	and.b32  	%r30, %r88, 15;
	add.s32 	%r89, %r30, -1;
	setp.lt.u32 	%p17, %r89, 7;
	@%p17 bra 	$L__BB0_10;
	add.s32 	%r90, %r108, %r4;
	mul.wide.u32 	%rd29, %r90, 4;
	add.s64 	%rd30, %rd2, %rd29;
	ld.global.f32 	%f172, [%rd30];
	add.s32 	%r91, %r12, %r108;
	mul.wide.s32 	%rd31, %r91, 4;
	add.s64 	%rd32, %rd1, %rd31;
	ld.global.f32 	%f173, [%rd32];
	fma.rn.f32 	%f174, %f172, %f173, %f229;
	cvt.u64.u32 	%rd34, %r108;
	add.s64 	%rd35, %rd34, %rd50;
	shl.b64 	%rd36, %rd35, 2;
	add.s64 	%rd37, %rd2, %rd36;
	ld.global.f32 	%f175, [%rd37+4];
	ld.global.f32 	%f176, [%rd32+4];
	fma.rn.f32 	%f177, %f175, %f176, %f174;
	ld.global.f32 	%f178, [%rd37+8];
	ld.global.f32 	%f179, [%rd32+8];
	fma.rn.f32 	%f180, %f178, %f179, %f177;
	ld.global.f32 	%f181, [%rd37+12];
	ld.global.f32 	%f182, [%rd32+12];
	fma.rn.f32 	%f183, %f181, %f182, %f180;
	ld.global.f32 	%f184, [%rd37+16];
	ld.global.f32 	%f185, [%rd32+16];
	fma.rn.f32 	%f186, %f184, %f185, %f183;
	ld.global.f32 	%f187, [%rd37+20];
	ld.global.f32 	%f188, [%rd32+20];
	fma.rn.f32 	%f189, %f187, %f188, %f186;
	ld.global.f32 	%f190, [%rd37+24];
	ld.global.f32 	%f191, [%rd32+24];
	fma.rn.f32 	%f192, %f190, %f191, %f189;
	ld.global.f32 	%f193, [%rd37+28];
	ld.global.f32 	%f194, [%rd32+28];
	fma.rn.f32 	%f229, %f193, %f194, %f192;
	add.s32 	%r108, %r108, 8;
$L__BB0_10:
	and.b32  	%r92, %r30, 7;
	setp.eq.s32 	%p18, %r92, 0;
	@%p18 bra 	$L__BB0_32;
	cvt.u32.u16 	%r93, %rs15;
	and.b32  	%r94, %r93, 7;
	and.b32  	%r33, %r93, 3;
	add.s32 	%r95, %r94, -1;
	setp.lt.u32 	%p19, %r95, 3;
	@%p19 bra 	$L__BB0_13;
	add.s32 	%r96, %r108, %r4;
	mul.wide.u32 	%rd38, %r96, 4;
	add.s64 	%rd39, %rd2, %rd38;
	ld.global.f32 	%f196, [%rd39];
	add.s32 	%r97, %r12, %r108;
	mul.wide.s32 	%rd40, %r97, 4;
	add.s64 	%rd41, %rd1, %rd40;
	ld.global.f32 	%f197, [%rd41];
	fma.rn.f32 	%f198, %f196, %f197, %f229;
	cvt.u64.u32 	%rd43, %r108;
	add.s64 	%rd44, %rd43, %rd50;
	shl.b64 	%rd45, %rd44, 2;
	add.s64 	%rd46, %rd2, %rd45;
	ld.global.f32 	%f199, [%rd46+4];
	ld.global.f32 	%f200, [%rd41+4];
	fma.rn.f32 	%f201, %f199, %f200, %f198;
	ld.global.f32 	%f202, [%rd46+8];
	ld.global.f32 	%f203, [%rd41+8];
	fma.rn.f32 	%f204, %f202, %f203, %f201;
	ld.global.f32 	%f205, [%rd46+12];
	ld.global.f32 	%f206, [%rd41+12];
	fma.rn.f32 	%f229, %f205, %f206, %f204;
	add.s32 	%r108, %r108, 4;
$L__BB0_13:
	setp.eq.s32 	%p20, %r33, 0;
	@%p20 bra 	$L__BB0_32;
	add.s32 	%r98, %r108, %r4;
	mul.wide.u32 	%rd47, %r98, 4;
	add.s64 	%rd48, %rd2, %rd47;
	ld.global.f32 	%f207, [%rd48];
	add.s32 	%r99, %r12, %r108;
	mul.wide.s32 	%rd49, %r99, 4;
	add.s64 	%rd3, %rd1, %rd49;
	ld.global.f32 	%f208, [%rd3];
	fma.rn.f32 	%f229, %f207, %f208, %f229;
	setp.eq.s32 	%p21, %r33, 1;
	@%p21 bra 	$L__BB0_32;
	cvt.u64.u32 	%rd51, %r108;
	add.s64 	%rd52, %rd51, %rd50;
	shl.b64 	%rd53, %rd52, 2;
	add.s64 	%rd4, %rd2, %rd53;
	ld.global.f32 	%f209, [%rd4+4];
	ld.global.f32 	%f210, [%rd3+4];
	fma.rn.f32 	%f229, %f209, %f210, %f229;
	setp.eq.s32 	%p22, %r33, 2;
	@%p22 bra 	$L__BB0_32;
	ld.global.f32 	%f211, [%rd4+8];
	ld.global.f32 	%f212, [%rd3+8];
	fma.rn.f32 	%f229, %f211, %f212, %f229;
	bra.uni 	$L__BB0_32;
$L__BB0_17:
	sub.s32 	%r106, %r101, %r46;
	add.s32 	%r111, %r106, 1;
	setp.ge.s32 	%p4, %r111, %r46;
	mov.f32 	%f229, 0f00000000;
	@%p4 bra 	$L__BB0_32;
	not.b32 	%r59, %r101;
	add.s32 	%r18, %r6, %r59;
	shl.b32 	%r60, %r46, 1;
	sub.s32 	%r61, %r60, %r101;
	add.s32 	%r62, %r61, -2;
	setp.lt.u32 	%p5, %r62, 15;
	mov.f32 	%f229, 0f00000000;
	@%p5 bra 	$L__BB0_22;
	add.s32 	%r105, %r10, %r101;
	sub.s32 	%r63, %r3, %r101;
	and.b32  	%r64, %r63, -16;
	neg.s32 	%r103, %r64;
	mov.f32 	%f229, 0f00000000;
	mov.u32 	%r104, %r5;
$L__BB0_20:
	.pragma "nounroll";
	add.s32 	%r65, %r105, 1;
	mul.wide.s32 	%rd11, %r65, 4;
	add.s64 	%rd12, %rd2, %rd11;
	ld.global.f32 	%f32, [%rd12];
	mul.wide.s32 	%rd13, %r104, 4;
	add.s64 	%rd14, %rd1, %rd13;
	ld.global.f32 	%f33, [%rd14];
	fma.rn.f32 	%f34, %f32, %f33, %f229;
	ld.global.f32 	%f35, [%rd12+4];
	ld.global.f32 	%f36, [%rd14+4];
	fma.rn.f32 	%f37, %f35, %f36, %f34;
	ld.global.f32 	%f38, [%rd12+8];
	ld.global.f32 	%f39, [%rd14+8];
	fma.rn.f32 	%f40, %f38, %f39, %f37;
	ld.global.f32 	%f41, [%rd12+12];
	ld.global.f32 	%f42, [%rd14+12];
	fma.rn.f32 	%f43, %f41, %f42, %f40;
	ld.global.f32 	%f44, [%rd12+16];
	ld.global.f32 	%f45, [%rd14+16];
	fma.rn.f32 	%f46, %f44, %f45, %f43;
	ld.global.f32 	%f47, [%rd12+20];
	ld.global.f32 	%f48, [%rd14+20];
	fma.rn.f32 	%f49, %f47, %f48, %f46;
	ld.global.f32 	%f50, [%rd12+24];
	ld.global.f32 	%f51, [%rd14+24];
	fma.rn.f32 	%f52, %f50, %f51, %f49;
	ld.global.f32 	%f53, [%rd12+28];
	ld.global.f32 	%f54, [%rd14+28];
	fma.rn.f32 	%f55, %f53, %f54, %f52;
	ld.global.f32 	%f56, [%rd12+32];
	ld.global.f32 	%f57, [%rd14+32];
	fma.rn.f32 	%f58, %f56, %f57, %f55;
	ld.global.f32 	%f59, [%rd12+36];
	ld.global.f32 	%f60, [%rd14+36];
	fma.rn.f32 	%f61, %f59, %f60, %f58;
	ld.global.f32 	%f62, [%rd12+40];
	ld.global.f32 	%f63, [%rd14+40];
	fma.rn.f32 	%f64, %f62, %f63, %f61;
	ld.global.f32 	%f65, [%rd12+44];
	ld.global.f32 	%f66, [%rd14+44];
	fma.rn.f32 	%f67, %f65, %f66, %f64;
	ld.global.f32 	%f68, [%rd12+48];
	ld.global.f32 	%f69, [%rd14+48];
	fma.rn.f32 	%f70, %f68, %f69, %f67;
	ld.global.f32 	%f71, [%rd12+52];
	ld.global.f32 	%f72, [%rd14+52];
	fma.rn.f32 	%f73, %f71, %f72, %f70;
	ld.global.f32 	%f74, [%rd12+56];
	ld.global.f32 	%f75, [%rd14+56];
	fma.rn.f32 	%f76, %f74, %f75, %f73;
	ld.global.f32 	%f77, [%rd12+60];
	ld.global.f32 	%f78, [%rd14+60];
	fma.rn.f32 	%f229, %f77, %f78, %f76;
	add.s32 	%r106, %r106, 16;
	add.s32 	%r105, %r105, 16;
	add.s32 	%r104, %r104, 16;
	add.s32 	%r103, %r103, 16;
	setp.eq.s32 	%p6, %r103, 0;
	@%p6 bra 	$L__BB0_21;
	bra.uni 	$L__BB0_20;
$L__BB0_21:
	add.s32 	%r111, %r106, 1;
$L__BB0_22:
	sub.s32 	%r66, %r3, %r101;
	and.b32  	%r67, %r66, 15;
	setp.eq.s32 	%p7, %r67, 0;
	@%p7 bra 	$L__BB0_32;
	not.b16 	%rs7, %rs2;
	cvt.u16.u32 	%rs8, %r46;
	shl.b16 	%rs9, %rs8, 1;
	add.s16 	%rs10, %rs9, %rs7;
	cvt.u32.u16 	%r68, %rs10;
	and.b32  	%r38, %r68, 15;
	add.s32 	%r69, %r38, -1;
	setp.lt.u32 	%p8, %r69, 7;
	@%p8 bra 	$L__BB0_25;
	add.s32 	%r70, %r111, %r4;
	mul.wide.s32 	%rd15, %r70, 4;
	add.s64 	%rd16, %rd2, %rd15;
	ld.global.f32 	%f80, [%rd16];
	add.s32 	%r71, %r18, %r111;
	mul.wide.s32 	%rd17, %r71, 4;
	add.s64 	%rd18, %rd1, %rd17;
	ld.global.f32 	%f81, [%rd18];
	fma.rn.f32 	%f82, %f80, %f81, %f229;
	ld.global.f32 	%f83, [%rd16+4];
	ld.global.f32 	%f84, [%rd18+4];
	fma.rn.f32 	%f85, %f83, %f84, %f82;
	ld.global.f32 	%f86, [%rd16+8];
	ld.global.f32 	%f87, [%rd18+8];
	fma.rn.f32 	%f88, %f86, %f87, %f85;
	ld.global.f32 	%f89, [%rd16+12];
	ld.global.f32 	%f90, [%rd18+12];
	fma.rn.f32 	%f91, %f89, %f90, %f88;
	ld.global.f32 	%f92, [%rd16+16];
	ld.global.f32 	%f93, [%rd18+16];
	fma.rn.f32 	%f94, %f92, %f93, %f91;
	ld.global.f32 	%f95, [%rd16+20];
	ld.global.f32 	%f96, [%rd18+20];
	fma.rn.f32 	%f97, %f95, %f96, %f94;
	ld.global.f32 	%f98, [%rd16+24];
	ld.global.f32 	%f99, [%rd18+24];
	fma.rn.f32 	%f100, %f98, %f99, %f97;
	ld.global.f32 	%f101, [%rd16+28];
	ld.global.f32 	%f102, [%rd18+28];
	fma.rn.f32 	%f229, %f101, %f102, %f100;
	add.s32 	%r111, %r111, 8;
$L__BB0_25:
	and.b32  	%r72, %r38, 7;
	setp.eq.s32 	%p9, %r72, 0;
	@%p9 bra 	$L__BB0_32;
	not.b16 	%rs11, %rs1;
	add.s16 	%rs14, %rs9, %rs11;
	cvt.u32.u16 	%r73, %rs14;
	and.b32  	%r74, %r73, 7;
	and.b32  	%r41, %r73, 3;
	add.s32 	%r75, %r74, -1;
	setp.lt.u32 	%p10, %r75, 3;
	@%p10 bra 	$L__BB0_28;
	add.s32 	%r76, %r111, %r4;
	mul.wide.s32 	%rd19, %r76, 4;
	add.s64 	%rd20, %rd2, %rd19;
	ld.global.f32 	%f104, [%rd20];
	add.s32 	%r77, %r18, %r111;
	mul.wide.s32 	%rd21, %r77, 4;
	add.s64 	%rd22, %rd1, %rd21;
	ld.global.f32 	%f105, [%rd22];
	fma.rn.f32 	%f106, %f104, %f105, %f229;
	ld.global.f32 	%f107, [%rd20+4];
	ld.global.f32 	%f108, [%rd22+4];
	fma.rn.f32 	%f109, %f107, %f108, %f106;
	ld.global.f32 	%f110, [%rd20+8];
	ld.global.f32 	%f111, [%rd22+8];
	fma.rn.f32 	%f112, %f110, %f111, %f109;
	ld.global.f32 	%f113, [%rd20+12];
	ld.global.f32 	%f114, [%rd22+12];
	fma.rn.f32 	%f229, %f113, %f114, %f112;
	add.s32 	%r111, %r111, 4;
$L__BB0_28:
	setp.eq.s32 	%p11, %r41, 0;
	@%p11 bra 	$L__BB0_32;
	add.s32 	%r78, %r111, %r4;
	mul.wide.s32 	%rd23, %r78, 4;
	add.s64 	%rd5, %rd2, %rd23;
	ld.global.f32 	%f115, [%rd5];
	add.s32 	%r79, %r18, %r111;
	mul.wide.s32 	%rd24, %r79, 4;
	add.s64 	%rd6, %rd1, %rd24;
	ld.global.f32 	%f116, [%rd6];
	fma.rn.f32 	%f229, %f115, %f116, %f229;
	setp.eq.s32 	%p12, %r41, 1;
	@%p12 bra 	$L__BB0_32;
	ld.global.f32 	%f117, [%rd5+4];
	ld.global.f32 	%f118, [%rd6+4];
	fma.rn.f32 	%f229, %f117, %f118, %f229;
	setp.eq.s32 	%p13, %r41, 2;
	@%p13 bra 	$L__BB0_32;
	ld.global.f32 	%f119, [%rd5+8];
	ld.global.f32 	%f120, [%rd6+8];
	fma.rn.f32 	%f229, %f119, %f120, %f229;
$L__BB0_32:
	ld.param.u64 	%rd61, [_Z11crossFilterPKfS0_S0_Pfii_param_3];
	ld.param.u64 	%rd60, [_Z11crossFilterPKfS0_S0_Pfii_param_2];
	cvta.to.global.u64 	%rd54, %rd60;
	mul.wide.u32 	%rd55, %r7, 4;
	add.s64 	%rd56, %rd54, %rd55;
	ld.global.f32 	%f213, [%rd56];
	mul.f32 	%f214, %f229, %f213;
	mad.lo.s32 	%r100, %r8, %r101, %r7;
	cvta.to.global.u64 	%rd57, %rd61;
	mul.wide.s32 	%rd58, %r100, 4;
	add.s64 	%rd59, %rd57, %rd58;
	st.global.f32 	[%rd59], %f214;
	add.s32 	%r101, %r101, 1;
	setp.ne.s32 	%p23, %r101, %r9;
	@%p23 bra 	$L__BB0_3;
$L__BB0_33:
	ret;

}


// ===== COMPILED SASS (sm_100) =====

	.target	sm_100

	.elftype	@"ET_EXEC"


//--------------------- .note.nv.tkinfo           --------------------------
	.section	.note.nv.tkinfo,"",@"SHT_NOTE"
	.sectionflags	@"SHF_NOTE_NV_TKINFO"
	.tkinfo
        /*0018*/ 	.word	0x00000002
        /*0030*/ 	.string	""
        /*0030*/ 	.string	"ptxas"
        /*0030*/ 	.string	"Cuda compilation tools, release 13.0, V13.0.88"
        /*0030*/ 	.string	"Build cuda_13.0.r13.0/compiler.36424714_0"
        /*0030*/ 	.string	"-arch sm_100 -m 64 "



//--------------------- .note.nv.cuinfo           --------------------------
	.section	.note.nv.cuinfo,"",@"SHT_NOTE"
	.sectionflags	@"SHF_NOTE_NV_CUINFO"
        /*0018*/ 	.short	0x0002
        /*001a*/ 	.short	0x0064
        /*001c*/ 	.short	0x0082
	.zero		2


//--------------------- .nv.info                  --------------------------
	.section	.nv.info,"",@"SHT_CUDA_INFO"
	.align	4


	//----- nvinfo : EIATTR_REGCOUNT
	.align		4
        /*0000*/ 	.byte	0x04, 0x2f
        /*0002*/ 	.short	(.L_1 - .L_0)
	.align		4
.L_0:
        /*0004*/ 	.word	index@(_Z11crossFilterPKfS0_S0_Pfii)
        /*0008*/ 	.word	0x00000020


	//----- nvinfo : EIATTR_FRAME_SIZE
	.align		4
.L_1:
        /*000c*/ 	.byte	0x04, 0x11
        /*000e*/ 	.short	(.L_3 - .L_2)
	.align		4
.L_2:
        /*0010*/ 	.word	index@(_Z11crossFilterPKfS0_S0_Pfii)
        /*0014*/ 	.word	0x00000000


	//----- nvinfo : EIATTR_MIN_STACK_SIZE
	.align		4
.L_3:
        /*0018*/ 	.byte	0x04, 0x12
        /*001a*/ 	.short	(.L_5 - .L_4)
	.align		4
.L_4:
        /*001c*/ 	.word	index@(_Z11crossFilterPKfS0_S0_Pfii)
        /*0020*/ 	.word	0x00000000
.L_5:


//--------------------- .nv.compat                --------------------------
	.section	.nv.compat,"",@"SHT_CUDA_COMPAT_INFO"
	.align	4
        /*0000*/ 	.byte	0x02, 0x09, 0x00, 0x00, 0x02, 0x02, 0x01, 0x00, 0x02, 0x05, 0x05, 0x00, 0x03, 0x07, 0x01, 0x01
        /*0010*/ 	.byte	0x02, 0x03, 0x00, 0x00, 0x02, 0x06, 0x01, 0x00, 0x04, 0x0b, 0x08, 0x00, 0x09, 0x00, 0x00, 0x00
        /*0020*/ 	.byte	0x00, 0x00, 0x00, 0x00


//--------------------- .nv.info._Z11crossFilterPKfS0_S0_Pfii --------------------------
	.section	.nv.info._Z11crossFilterPKfS0_S0_Pfii,"",@"SHT_CUDA_INFO"
	.sectionflags	@""
	.align	4


	//----- nvinfo : EIATTR_CUDA_API_VERSION
	.align		4
        /*0000*/ 	.byte	0x04, 0x37
        /*0002*/ 	.short	(.L_7 - .L_6)
.L_6:
        /*0004*/ 	.word	0x00000082


	//----- nvinfo : EIATTR_KPARAM_INFO
	.align		4
.L_7:
        /*0008*/ 	.byte	0x04, 0x17
        /*000a*/ 	.short	(.L_9 - .L_8)
.L_8:
        /*000c*/ 	.word	0x00000000
        /*0010*/ 	.short	0x0005
        /*0012*/ 	.short	0x0024
        /*0014*/ 	.byte	0x00, 0xf0, 0x11, 0x00


	//----- nvinfo : EIATTR_KPARAM_INFO
	.align		4
.L_9:
        /*0018*/ 	.byte	0x04, 0x17
        /*001a*/ 	.short	(.L_11 - .L_10)
.L_10:
        /*001c*/ 	.word	0x00000000
        /*0020*/ 	.short	0x0004
        /*0022*/ 	.short	0x0020
        /*0024*/ 	.byte	0x00, 0xf0, 0x11, 0x00


	//----- nvinfo : EIATTR_KPARAM_INFO
	.align		4
.L_11:
        /*0028*/ 	.byte	0x04, 0x17
        /*002a*/ 	.short	(.L_13 - .L_12)
.L_12:
        /*002c*/ 	.word	0x00000000
        /*0030*/ 	.short	0x0003
        /*0032*/ 	.short	0x0018
        /*0034*/ 	.byte	0x00, 0xf5, 0x21, 0x00


	//----- nvinfo : EIATTR_KPARAM_INFO
	.align		4
.L_13:
        /*0038*/ 	.byte	0x04, 0x17
        /*003a*/ 	.short	(.L_15 - .L_14)
.L_14:
        /*003c*/ 	.word	0x00000000
        /*0040*/ 	.short	0x0002
        /*0042*/ 	.short	0x0010
        /*0044*/ 	.byte	0x00, 0xf5, 0x21, 0x00


	//----- nvinfo : EIATTR_KPARAM_INFO
	.align		4
.L_15:
        /*0048*/ 	.byte	0x04, 0x17
        /*004a*/ 	.short	(.L_17 - .L_16)
.L_16:
        /*004c*/ 	.word	0x00000000
        /*0050*/ 	.short	0x0001
        /*0052*/ 	.short	0x0008
        /*0054*/ 	.byte	0x00, 0xf5, 0x21, 0x00


	//----- nvinfo : EIATTR_KPARAM_INFO
	.align		4
.L_17:
        /*0058*/ 	.byte	0x04, 0x17
        /*005a*/ 	.short	(.L_19 - .L_18)
.L_18:
        /*005c*/ 	.word	0x00000000
        /*0060*/ 	.short	0x0000
        /*0062*/ 	.short	0x0000
        /*0064*/ 	.byte	0x00, 0xf5, 0x21, 0x00


	//----- nvinfo : EIATTR_SPARSE_MMA_MASK
	.align		4
.L_19:
        /*0068*/ 	.byte	0x03, 0x50
        /*006a*/ 	.short	0x0000


	//----- nvinfo : EIATTR_MAXREG_COUNT
	.align		4
        /*006c*/ 	.byte	0x03, 0x1b
        /*006e*/ 	.short	0x00ff


	//----- nvinfo : EIATTR_MERCURY_ISA_VERSION
	.align		4
        /*0070*/ 	.byte	0x03, 0x5f
        /*0072*/ 	.short	0x0101


	//----- nvinfo : EIATTR_VRC_CTA_INIT_COUNT
	.align		4
        /*0074*/ 	.byte	0x02, 0x4a
	.zero		1
	.zero		1


	//----- nvinfo : EIATTR_EXIT_INSTR_OFFSETS
	.align		4
        /*0078*/ 	.byte	0x04, 0x1c
        /*007a*/ 	.short	(.L_21 - .L_20)


	//   ....[0]....
.L_20:
        /*007c*/ 	.word	0x000000a0


	//   ....[1]....
        /*0080*/ 	.word	0x000000d0


	//   ....[2]....
        /*0084*/ 	.word	0x00001800


	//----- nvinfo : EIATTR_CBANK_PARAM_SIZE
	.align		4
.L_21:
        /*0088*/ 	.byte	0x03, 0x19
        /*008a*/ 	.short	0x0028


	//----- nvinfo : EIATTR_PARAM_CBANK
	.align		4
        /*008c*/ 	.byte	0x04, 0x0a
        /*008e*/ 	.short	(.L_23 - .L_22)
	.align		4
.L_22:
        /*0090*/ 	.word	index@(.nv.constant0._Z11crossFilterPKfS0_S0_Pfii)
        /*0094*/ 	.short	0x0380
        /*0096*/ 	.short	0x0028


	//----- nvinfo : EIATTR_SW_WAR
	.align		4
.L_23:
        /*0098*/ 	.byte	0x04, 0x36
        /*009a*/ 	.short	(.L_25 - .L_24)
.L_24:
        /*009c*/ 	.word	0x00000008
.L_25:


//--------------------- .nv.callgraph             --------------------------
	.section	.nv.callgraph,"",@"SHT_CUDA_CALLGRAPH"
	.align	4
	.sectionentsize	8
	.align		4
        /*0000*/ 	.word	0x00000000
	.align		4
        /*0004*/ 	.word	0xffffffff
	.align		4
        /*0008*/ 	.word	0x00000000
	.align		4
        /*000c*/ 	.word	0xfffffffe
	.align		4
        /*0010*/ 	.word	0x00000000
	.align		4
        /*0014*/ 	.word	0xfffffffd
	.align		4
        /*0018*/ 	.word	0x00000000
	.align		4
        /*001c*/ 	.word	0xfffffffc


//--------------------- .text._Z11crossFilterPKfS0_S0_Pfii --------------------------
	.section	.text._Z11crossFilterPKfS0_S0_Pfii,"ax",@progbits
	.align	128
        .global         _Z11crossFilterPKfS0_S0_Pfii
        .type           _Z11crossFilterPKfS0_S0_Pfii,@function
        .size           _Z11crossFilterPKfS0_S0_Pfii,(.L_x_12 - _Z11crossFilterPKfS0_S0_Pfii)
        .other          _Z11crossFilterPKfS0_S0_Pfii,@"STO_CUDA_ENTRY STV_DEFAULT"
_Z11crossFilterPKfS0_S0_Pfii:
.text._Z11crossFilterPKfS0_S0_Pfii:
[----:B------:R-:W-:Y:S01]  /*0000*/  LDC R1, c[0x0][0x37c] ;  /* 0x0000df00ff017b82 */ /* 0x000fe20000000800 */
[----:B------:R-:W0:Y:S01]  /*0010*/  S2R R4, SR_TID.X ;  /* 0x0000000000047919 */ /* 0x000e220000002100 */
[----:B------:R-:W1:Y:S01]  /*0020*/  LDCU UR4, c[0x0][0x3a0] ;  /* 0x00007400ff0477ac */ /* 0x000e620008000800 */
[----:B------:R-:W0:Y:S01]  /*0030*/  S2R R5, SR_CTAID.X ;  /* 0x0000000000057919 */ /* 0x000e220000002500 */
[----:B------:R-:W2:Y:S01]  /*0040*/  S2R R3, SR_TID.Y ;  /* 0x0000000000037919 */ /* 0x000ea20000002200 */
[----:B------:R-:W2:Y:S01]  /*0050*/  S2R R0, SR_CTAID.Y ;  /* 0x0000000000007919 */ /* 0x000ea20000002600 */
[----:B0-----:R-:W-:Y:S02]  /*0060*/  LEA R4, R5, R4, 0x5 ;  /* 0x0000000405047211 */ /* 0x001fe400078e28ff */
[----:B--2---:R-:W-:-:S04]  /*0070*/  LEA R3, R0, R3, 0x5 ;  /* 0x0000000300037211 */ /* 0x004fc800078e28ff */
[----:B------:R-:W-:-:S04]  /*0080*/  VIMNMX R0, PT, PT, R4, R3, !PT ;  /* 0x0000000304007248 */ /* 0x000fc80007fe0100 */
[----:B-1----:R-:W-:-:S13]  /*0090*/  ISETP.GE.AND P0, PT, R0, UR4, PT ;  /* 0x0000000400007c0c */ /* 0x002fda000bf06270 */
[----:B------:R-:W-:Y:S05]  /*00a0*/  @P0 EXIT ;  /* 0x000000000000094d */ /* 0x000fea0003800000 */
[----:B------:R-:W0:Y:S02]  /*00b0*/  LDC R9, c[0x0][0x3a4] ;  /* 0x0000e900ff097b82 */ /* 0x000e240000000800 */
[----:B0-----:R-:W-:-:S13]  /*00c0*/  ISETP.GE.AND P0, PT, R9, 0x1, PT ;  /* 0x000000010900780c */ /* 0x001fda0003f06270 */
[----:B------:R-:W-:Y:S05]  /*00d0*/  @!P0 EXIT ;  /* 0x000000000000894d */ /* 0x000fea0003800000 */
[-C--:B------:R-:W-:Y:S01]  /*00e0*/  IMAD R0, R3, R9.reuse, RZ ;  /* 0x0000000903007224 */ /* 0x080fe200078e02ff */
[----:B------:R-:W-:Y:S01]  /*00f0*/  LEA R5, R9, 0xffffffff, 0x1 ;  /* 0xffffffff09057811 */ /* 0x000fe200078e08ff */
[----:B------:R-:W-:Y:S01]  /*0100*/  IMAD R2, R3, UR4, R4 ;  /* 0x0000000403027c24 */ /* 0x000fe2000f8e0204 */
[----:B------:R-:W-:Y:S01]  /*0110*/  PRMT R7, RZ, 0x7610, R7 ;  /* 0x00007610ff077816 */ /* 0x000fe20000000007 */
[CC--:B------:R-:W-:Y:S01]  /*0120*/  IMAD R3, R4.reuse, R9.reuse, RZ ;  /* 0x0000000904037224 */ /* 0x0c0fe200078e02ff */
[----:B------:R-:W-:Y:S01]  /*0130*/  IADD3 R4, PT, PT, R4, -0x1, RZ ;  /* 0xffffffff04047810 */ /* 0x000fe20007ffe0ff */
[----:B------:R-:W-:Y:S01]  /*0140*/  IMAD.MOV.U32 R6, RZ, RZ, RZ ;  /* 0x000000ffff067224 */ /* 0x000fe200078e00ff */
[----:B------:R-:W-:Y:S01]  /*0150*/  PRMT R8, RZ, 0x7610, R8 ;  /* 0x00007610ff087816 */ /* 0x000fe20000000008 */
[----:B------:R-:W0:Y:S01]  /*0160*/  LDCU.64 UR6, c[0x0][0x358] ;  /* 0x00006b00ff0677ac */ /* 0x000e220008000a00 */
[----:B------:R-:W-:Y:S02]  /*0170*/  IADD3 R9, PT, PT, R0, R9, RZ ;  /* 0x0000000900097210 */ /* 0x000fe40007ffe0ff */
[----:B------:R-:W-:Y:S01]  /*0180*/  VIMNMX R11, PT, PT, R5, 0x1, !PT ;  /* 0x00000001050b7848 */ /* 0x000fe20007fe0100 */
[----:B------:R-:W-:-:S12]  /*0190*/  UIMAD UR5, UR4, UR4, URZ ;  /* 0x00000004040572a4 */ /* 0x000fd8000f8e02ff */
.L_x_10:
[----:B-1----:R-:W1:Y:S01]  /*01a0*/  LDC R19, c[0x0][0x3a4] ;  /* 0x0000e900ff137b82 */ /* 0x002e620000000800 */
[C---:B------:R-:W-:Y:S02]  /*01b0*/  IADD3 R10, PT, PT, R7.reuse, 0x1, RZ ;  /* 0x00000001070a7810 */ /* 0x040fe40007ffe0ff */
[C---:B------:R-:W-:Y:S02]  /*01c0*/  IADD3 R12, PT, PT, R8.reuse, 0x1, RZ ;  /* 0x00000001080c7810 */ /* 0x040fe40007ffe0ff */
[----:B------:R-:W-:Y:S02]  /*01d0*/  PRMT R16, R7, 0x7610, R16 ;  /* 0x0000761007107816 */ /* 0x000fe40000000010 */
[----:B------:R-:W-:Y:S02]  /*01e0*/  PRMT R20, R8, 0x7610, R20 ;  /* 0x0000761008147816 */ /* 0x000fe40000000014 */
[----:B------:R-:W-:Y:S02]  /*01f0*/  PRMT R7, R10, 0x7610, R7 ;  /* 0x000076100a077816 */ /* 0x000fe40000000007 */
[----:B------:R-:W-:-:S02]  /*0200*/  PRMT R8, R12, 0x7610, R8 ;  /* 0x000076100c087816 */ /* 0x000fc40000000008 */
[----:B-1----:R-:W-:-:S13]  /*0210*/  ISETP.GE.AND P0, PT, R6, R19, PT ;  /* 0x000000130600720c */ /* 0x002fda0003f06270 */
[----:B------:R-:W-:Y:S05]  /*0220*/  @P0 BRA `(.L_x_0) ;  /* 0x0000000800a40947 */ /* 0x000fea0003800000 */
[----:B------:R-:W-:Y:S01]  /*0230*/  ISETP.GE.U32.AND P0, PT, R6, 0xf, PT ;  /* 0x0000000f0600780c */ /* 0x000fe20003f06070 */
[----:B------:R-:W-:Y:S01]  /*0240*/  HFMA2 R10, -RZ, RZ, 0, 0 ;  /* 0x00000000ff0a7431 */ /* 0x000fe200000001ff */
[----:B------:R-:W-:Y:S01]  /*0250*/  LOP3.LUT R12, RZ, R6, RZ, 0x33, !PT ;  /* 0x00000006ff0c7212 */ /* 0x000fe200078e33ff */
[----:B------:R-:W-:-:S03]  /*0260*/  IMAD.MOV.U32 R18, RZ, RZ, RZ ;  /* 0x000000ffff127224 */ /* 0x000fc600078e00ff */
[----:B------:R-:W-:-:S07]  /*0270*/  IADD3 R19, PT, PT, R9, R12, RZ ;  /* 0x0000000c09137210 */ /* 0x000fce0007ffe0ff */
[----:B------:R-:W-:Y:S05]  /*0280*/  @!P0 BRA `(.L_x_1) ;  /* 0x0000000000f48947 */ /* 0x000fea0003800000 */
[----:B------:R-:W-:Y:S01]  /*0290*/  IADD3 R10, PT, PT, R6, 0x1, RZ ;  /* 0x00000001060a7810 */ /* 0x000fe20007ffe0ff */
[----:B------:R-:W-:Y:S01]  /*02a0*/  IMAD.MOV.U32 R18, RZ, RZ, RZ ;  /* 0x000000ffff127224 */ /* 0x000fe200078e00ff */
[----:B------:R-:W-:Y:S02]  /*02b0*/  UMOV UR4, URZ ;  /* 0x000000ff00047c82 */ /* 0x000fe40008000000 */
[----:B------:R-:W-:-:S07]  /*02c0*/  LOP3.LUT R10, R10, 0xfffffff0, RZ, 0xc0, !PT ;  /* 0xfffffff00a0a7812 */ /* 0x000fce00078ec0ff */
.L_x_2:
[----:B------:R-:W1:Y:S01]  /*02d0*/  LDC.64 R14, c[0x0][0x380] ;  /* 0x0000e000ff0e7b82 */ /* 0x000e620000000a00 */
[----:B------:R-:W-:Y:S02]  /*02e0*/  IADD3 R17, PT, PT, R3, UR4, RZ ;  /* 0x0000000403117c10 */ /* 0x000fe4000fffe0ff */
[----:B------:R-:W-:-:S05]  /*02f0*/  IADD3 R21, PT, PT, R19, UR4, RZ ;  /* 0x0000000413157c10 */ /* 0x000fca000fffe0ff */
[----:B------:R-:W2:Y:S01]  /*0300*/  LDC.64 R12, c[0x0][0x388] ;  /* 0x0000e200ff0c7b82 */ /* 0x000ea20000000a00 */
[----:B-1----:R-:W-:-:S05]  /*0310*/  IMAD.WIDE.U32 R14, R17, 0x4, R14 ;  /* 0x00000004110e7825 */ /* 0x002fca00078e000e */
[----:B0-----:R-:W3:Y:S01]  /*0320*/  LDG.E R26, desc[UR6][R14.64+0x4] ;  /* 0x000004060e1a7981 */ /* 0x001ee2000c1e1900 */
[----:B--2---:R-:W-:-:S03]  /*0330*/  IMAD.WIDE R12, R21, 0x4, R12 ;  /* 0x00000004150c7825 */ /* 0x004fc600078e020c */
[----:B------:R-:W2:Y:S04]  /*0340*/  LDG.E R20, desc[UR6][R14.64+0x8] ;  /* 0x000008060e147981 */ /* 0x000ea8000c1e1900 */
[----:B------:R-:W4:Y:S04]  /*0350*/  LDG.E R21, desc[UR6][R14.64] ;  /* 0x000000060e157981 */ /* 0x000f28000c1e1900 */
[----:B------:R-:W4:Y:S04]  /*0360*/  LDG.E R22, desc[UR6][R12.64] ;  /* 0x000000060c167981 */ /* 0x000f28000c1e1900 */
[----:B------:R-:W3:Y:S04]  /*0370*/  LDG.E R25, desc[UR6][R12.64+0x4] ;  /* 0x000004060c197981 */ /* 0x000ee8000c1e1900 */
[----:B------:R-:W2:Y:S04]  /*0380*/  LDG.E R23, desc[UR6][R12.64+0x8] ;  /* 0x000008060c177981 */ /* 0x000ea8000c1e1900 */
[----:B------:R-:W5:Y:S04]  /*0390*/  LDG.E R17, desc[UR6][R14.64+0xc] ;  /* 0x00000c060e117981 */ /* 0x000f68000c1e1900 */
[----:B------:R-:W5:Y:S04]  /*03a0*/  LDG.E R16, desc[UR6][R12.64+0xc] ;  /* 0x00000c060c107981 */ /* 0x000f68000c1e1900 */
[----:B------:R-:W5:Y:S04]  /*03b0*/  LDG.E R24, desc[UR6][R14.64+0x10] ;  /* 0x000010060e187981 */ /* 0x000f68000c1e1900 */
[----:B------:R-:W5:Y:S04]  /*03c0*/  LDG.E R27, desc[UR6][R12.64+0x10] ;  /* 0x000010060c1b7981 */ /* 0x000f68000c1e1900 */
[----:B------:R-:W5:Y:S01]  /*03d0*/  LDG.E R29, desc[UR6][R12.64+0x3c] ;  /* 0x00003c060c1d7981 */ /* 0x000f62000c1e1900 */
[----:B----4-:R-:W-:-:S03]  /*03e0*/  FFMA R21, R21, R22, R18 ;  /* 0x0000001615157223 */ /* 0x010fc60000000012 */
[----:B------:R-:W4:Y:S01]  /*03f0*/  LDG.E R18, desc[UR6][R14.64+0x14] ;  /* 0x000014060e127981 */ /* 0x000f22000c1e1900 */
[----:B---3--:R-:W-:-:S03]  /*0400*/  FFMA R25, R26, R25, R21 ;  /* 0x000000191a197223 */ /* 0x008fc60000000015 */
[----:B------:R-:W4:Y:S01]  /*0410*/  LDG.E R21, desc[UR6][R12.64+0x14] ;  /* 0x000014060c157981 */ /* 0x000f22000c1e1900 */
[----:B--2---:R-:W-:-:S03]  /*0420*/  FFMA R22, R20, R23, R25 ;  /* 0x0000001714167223 */ /* 0x004fc60000000019 */
[----:B------:R-:W2:Y:S04]  /*0430*/  LDG.E R20, desc[UR6][R14.64+0x18] ;  /* 0x000018060e147981 */ /* 0x000ea8000c1e1900 */
[----:B------:R-:W2:Y:S01]  /*0440*/  LDG.E R23, desc[UR6][R12.64+0x18] ;  /* 0x000018060c177981 */ /* 0x000ea2000c1e1900 */
[----:B-----5:R-:W-:-:S03]  /*0450*/  FFMA R17, R17, R16, R22 ;  /* 0x0000001011117223 */ /* 0x020fc60000000016 */
[----:B------:R-:W3:Y:S04]  /*0460*/  LDG.E R22, desc[UR6][R14.64+0x1c] ;  /* 0x00001c060e167981 */ /* 0x000ee8000c1e1900 */
[----:B------:R-:W3:Y:S01]  /*0470*/  LDG.E R25, desc[UR6][R12.64+0x1c] ;  /* 0x00001c060c197981 */ /* 0x000ee2000c1e1900 */
[----:B------:R-:W-:-:S03]  /*0480*/  FFMA R27, R24, R27, R17 ;  /* 0x0000001b181b7223 */ /* 0x000fc60000000011 */
[----:B------:R-:W5:Y:S04]  /*0490*/  LDG.E R16, desc[UR6][R14.64+0x20] ;  /* 0x000020060e107981 */ /* 0x000f68000c1e1900 */
[----:B------:R-:W5:Y:S04]  /*04a0*/  LDG.E R17, desc[UR6][R12.64+0x20] ;  /* 0x000020060c117981 */ /* 0x000f68000c1e1900 */
[----:B------:R-:W5:Y:S04]  /*04b0*/  LDG.E R24, desc[UR6][R12.64+0x34] ;  /* 0x000034060c187981 */ /* 0x000f68000c1e1900 */
[----:B------:R-:W5:Y:S01]  /*04c0*/  LDG.E R26, desc[UR6][R14.64+0x3c] ;  /* 0x00003c060e1a7981 */ /* 0x000f62000c1e1900 */
[----:B----4-:R-:W-:-:S03]  /*04d0*/  FFMA R27, R18, R21, R27 ;  /* 0x00000015121b7223 */ /* 0x010fc6000000001b */
[----:B------:R-:W4:Y:S04]  /*04e0*/  LDG.E R18, desc[UR6][R14.64+0x24] ;  /* 0x000024060e127981 */ /* 0x000f28000c1e1900 */
[----:B------:R-:W4:Y:S01]  /*04f0*/  LDG.E R21, desc[UR6][R12.64+0x24] ;  /* 0x000024060c157981 */ /* 0x000f22000c1e1900 */
[----:B--2---:R-:W-:-:S03]  /*0500*/  FFMA R27, R20, R23, R27 ;  /* 0x00000017141b7223 */ /* 0x004fc6000000001b */
[----:B------:R-:W2:Y:S04]  /*0510*/  LDG.E R23, desc[UR6][R14.64+0x28] ;  /* 0x000028060e177981 */ /* 0x000ea8000c1e1900 */
[----:B------:R-:W2:Y:S01]  /*0520*/  LDG.E R20, desc[UR6][R12.64+0x28] ;  /* 0x000028060c147981 */ /* 0x000ea2000c1e1900 */
[----:B---3--:R-:W-:-:S03]  /*0530*/  FFMA R27, R22, R25, R27 ;  /* 0x00000019161b7223 */ /* 0x008fc6000000001b */
[----:B------:R-:W3:Y:S04]  /*0540*/  LDG.E R22, desc[UR6][R14.64+0x2c] ;  /* 0x00002c060e167981 */ /* 0x000ee8000c1e1900 */
[----:B------:R-:W3:Y:S01]  /*0550*/  LDG.E R25, desc[UR6][R12.64+0x2c] ;  /* 0x00002c060c197981 */ /* 0x000ee2000c1e1900 */
[----:B-----5:R-:W-:-:S03]  /*0560*/  FFMA R27, R16, R17, R27 ;  /* 0x00000011101b7223 */ /* 0x020fc6000000001b */
[----:B------:R-:W5:Y:S04]  /*0570*/  LDG.E R16, desc[UR6][R14.64+0x30] ;  /* 0x000030060e107981 */ /* 0x000f68000c1e1900 */
[----:B------:R-:W5:Y:S01]  /*0580*/  LDG.E R17, desc[UR6][R12.64+0x30] ;  /* 0x000030060c117981 */ /* 0x000f62000c1e1900 */
[----:B----4-:R-:W-:-:S03]  /*0590*/  FFMA R28, R18, R21, R27 ;  /* 0x00000015121c7223 */ /* 0x010fc6000000001b */
[----:B------:R-:W4:Y:S04]  /*05a0*/  LDG.E R21, desc[UR6][R14.64+0x34] ;  /* 0x000034060e157981 */ /* 0x000f28000c1e1900 */
[----:B------:R-:W4:Y:S04]  /*05b0*/  LDG.E R18, desc[UR6][R14.64+0x38] ;  /* 0x000038060e127981 */ /* 0x000f28000c1e1900 */
[----:B------:R-:W4:Y:S01]  /*05c0*/  LDG.E R27, desc[UR6][R12.64+0x38] ;  /* 0x000038060c1b7981 */ /* 0x000f22000c1e1900 */
[----:B------:R-:W-:Y:S01]  /*05d0*/  UIADD3 UR4, UPT, UPT, UR4, 0x10, URZ ;  /* 0x0000001004047890 */ /* 0x000fe2000fffe0ff */
[----:B--2---:R-:W-:-:S04]  /*05e0*/  FFMA R23, R23, R20, R28 ;  /* 0x0000001417177223 */ /* 0x004fc8000000001c */
[----:B---3--:R-:W-:Y:S01]  /*05f0*/  FFMA R23, R22, R25, R23 ;  /* 0x0000001916177223 */ /* 0x008fe20000000017 */
[----:B------:R-:W-:-:S03]  /*0600*/  ISETP.NE.AND P0, PT, R10, UR4, PT ;  /* 0x000000040a007c0c */ /* 0x000fc6000bf05270 */
[----:B-----5:R-:W-:-:S04]  /*0610*/  FFMA R16, R16, R17, R23 ;  /* 0x0000001110107223 */ /* 0x020fc80000000017 */
[----:B----4-:R-:W-:-:S04]  /*0620*/  FFMA R21, R21, R24, R16 ;  /* 0x0000001815157223 */ /* 0x010fc80000000010 */
[----:B------:R-:W-:-:S04]  /*0630*/  FFMA R21, R18, R27, R21 ;  /* 0x0000001b12157223 */ /* 0x000fc80000000015 */
[----:B------:R-:W-:Y:S01]  /*0640*/  FFMA R18, R26, R29, R21 ;  /* 0x0000001d1a127223 */ /* 0x000fe20000000015 */
[----:B------:R-:W-:Y:S06]  /*0650*/  @P0 BRA `(.L_x_2) ;  /* 0xfffffffc001c0947 */ /* 0x000fec000383ffff */
.L_x_1:
[----:B------:R-:W-:-:S04]  /*0660*/  IADD3 R12, PT, PT, R6, 0x1, RZ ;  /* 0x00000001060c7810 */ /* 0x000fc80007ffe0ff */
[----:B------:R-:W-:-:S13]  /*0670*/  LOP3.LUT P0, RZ, R12, 0xf, RZ, 0xc0, !PT ;  /* 0x0000000f0cff7812 */ /* 0x000fda000780c0ff */
[----:B------:R-:W-:Y:S05]  /*0680*/  @!P0 BRA `(.L_x_3) ;  /* 0x0000001000308947 */ /* 0x000fea0003800000 */
[----:B------:R-:W-:-:S04]  /*0690*/  LOP3.LUT R13, R8, 0xf, RZ, 0xc0, !PT ;  /* 0x0000000f080d7812 */ /* 0x000fc800078ec0ff */
[C---:B------:R-:W-:Y:S01]  /*06a0*/  LOP3.LUT P0, RZ, R13.reuse, 0x7, RZ, 0xc0, !PT ;  /* 0x000000070dff7812 */ /* 0x040fe2000780c0ff */
[----:B------:R-:W-:-:S05]  /*06b0*/  VIADD R12, R13, 0xffffffff ;  /* 0xffffffff0d0c7836 */ /* 0x000fca0000000000 */
[----:B------:R-:W-:-:S13]  /*06c0*/  ISETP.GE.U32.AND P1, PT, R12, 0x7, PT ;  /* 0x000000070c00780c */ /* 0x000fda0003f26070 */
[----:B------:R-:W-:Y:S05]  /*06d0*/  @!P1 BRA `(.L_x_4) ;  /* 0x0000000000909947 */ /* 0x000fea0003800000 */
[----:B------:R-:W1:Y:S01]  /*06e0*/  LDC.64 R14, c[0x0][0x380] ;  /* 0x0000e000ff0e7b82 */ /* 0x000e620000000a00 */
[----:B------:R-:W2:Y:S01]  /*06f0*/  LDCU.64 UR8, c[0x0][0x380] ;  /* 0x00007000ff0877ac */ /* 0x000ea20008000a00 */
[-C--:B------:R-:W-:Y:S02]  /*0700*/  IADD3 R13, PT, PT, R3, R10.reuse, RZ ;  /* 0x0000000a030d7210 */ /* 0x080fe40007ffe0ff */
[-C--:B------:R-:W-:Y:S02]  /*0710*/  IADD3 R21, PT, PT, R19, R10.reuse, RZ ;  /* 0x0000000a13157210 */ /* 0x080fe40007ffe0ff */
[----:B------:R-:W-:Y:S02]  /*0720*/  IADD3 R20, P1, PT, R3, R10, RZ ;  /* 0x0000000a03147210 */ /* 0x000fe40007f3e0ff */
[----:B------:R-:W3:Y:S01]  /*0730*/  LDC.64 R16, c[0x0][0x388] ;  /* 0x0000e200ff107b82 */ /* 0x000ee20000000a00 */
[----:B-1----:R-:W-:Y:S01]  /*0740*/  IMAD.WIDE.U32 R14, R13, 0x4, R14 ;  /* 0x000000040d0e7825 */ /* 0x002fe200078e000e */
[----:B------:R-:W-:-:S02]  /*0750*/  IADD3.X R13, PT, PT, RZ, RZ, RZ, P1, !PT ;  /* 0x000000ffff0d7210 */ /* 0x000fc40000ffe4ff */
[----:B--2---:R-:W-:-:S03]  /*0760*/  LEA R12, P1, R20, UR8, 0x2 ;  /* 0x00000008140c7c11 */ /* 0x004fc6000f8210ff */
[----:B0-----:R-:W2:Y:S01]  /*0770*/  LDG.E R15, desc[UR6][R14.64] ;  /* 0x000000060e0f7981 */ /* 0x001ea2000c1e1900 */
[----:B------:R-:W-:Y:S01]  /*0780*/  LEA.HI.X R13, R20, UR9, R13, 0x2, P1 ;  /* 0x00000009140d7c11 */ /* 0x000fe200088f140d */
[----:B---3--:R-:W-:-:S04]  /*0790*/  IMAD.WIDE R16, R21, 0x4, R16 ;  /* 0x0000000415107825 */ /* 0x008fc800078e0210 */
[----:B------:R-:W3:Y:S04]  /*07a0*/  LDG.E R25, desc[UR6][R12.64+0x4] ;  /* 0x000004060c197981 */ /* 0x000ee8000c1e1900 */
[----:B------:R-:W2:Y:S04]  /*07b0*/  LDG.E R22, desc[UR6][R16.64] ;  /* 0x0000000610167981 */ /* 0x000ea8000c1e1900 */
[----:B------:R-:W3:Y:S04]  /*07c0*/  LDG.E R24, desc[UR6][R16.64+0x4] ;  /* 0x0000040610187981 */ /* 0x000ee8000c1e1900 */
[----:B------:R-:W4:Y:S04]  /*07d0*/  LDG.E R20, desc[UR6][R16.64+0x8] ;  /* 0x0000080610147981 */ /* 0x000f28000c1e1900 */
[----:B------:R-:W4:Y:S04]  /*07e0*/  LDG.E R21, desc[UR6][R12.64+0x8] ;  /* 0x000008060c157981 */ /* 0x000f28000c1e1900 */
[----:B------:R-:W5:Y:S04]  /*07f0*/  LDG.E R23, desc[UR6][R12.64+0xc] ;  /* 0x00000c060c177981 */ /* 0x000f68000c1e1900 */
[----:B------:R-:W5:Y:S04]  /*0800*/  LDG.E R26, desc[UR6][R16.64+0x14] ;  /* 0x00001406101a7981 */ /* 0x000f68000c1e1900 */
[----:B------:R-:W5:Y:S04]  /*0810*/  LDG.E R14, desc[UR6][R12.64+0x18] ;  /* 0x000018060c0e7981 */ /* 0x000f68000c1e1900 */
[----:B------:R-:W5:Y:S04]  /*0820*/  LDG.E R27, desc[UR6][R16.64+0x18] ;  /* 0x00001806101b7981 */ /* 0x000f68000c1e1900 */
[----:B------:R-:W5:Y:S01]  /*0830*/  LDG.E R29, desc[UR6][R16.64+0x1c] ;  /* 0x00001c06101d7981 */ /* 0x000f62000c1e1900 */
[----:B--2---:R-:W-:-:S03]  /*0840*/  FFMA R22, R15, R22, R18 ;  /* 0x000000160f167223 */ /* 0x004fc60000000012 */
[----:B------:R-:W5:Y:S01]  /*0850*/  LDG.E R18, desc[UR6][R16.64+0xc] ;  /* 0x00000c0610127981 */ /* 0x000f62000c1e1900 */
[----:B---3--:R-:W-:-:S03]  /*0860*/  FFMA R28, R25, R24, R22 ;  /* 0x00000018191c7223 */ /* 0x008fc60000000016 */
[----:B------:R-:W2:Y:S04]  /*0870*/  LDG.E R25, desc[UR6][R16.64+0x10] ;  /* 0x0000100610197981 */ /* 0x000ea8000c1e1900 */
[----:B------:R-:W2:Y:S04]  /*0880*/  LDG.E R22, desc[UR6][R12.64+0x10] ;  /* 0x000010060c167981 */ /* 0x000ea8000c1e1900 */
[----:B------:R-:W3:Y:S04]  /*0890*/  LDG.E R15, desc[UR6][R12.64+0x14] ;  /* 0x000014060c0f7981 */ /* 0x000ee8000c1e1900 */
[----:B------:R-:W3:Y:S01]  /*08a0*/  LDG.E R24, desc[UR6][R12.64+0x1c] ;  /* 0x00001c060c187981 */ /* 0x000ee2000c1e1900 */
[----:B----4-:R-:W-:Y:S01]  /*08b0*/  FFMA R20, R21, R20, R28 ;  /* 0x0000001415147223 */ /* 0x010fe2000000001c */
[----:B------:R-:W-:-:S03]  /*08c0*/  VIADD R10, R10, 0x8 ;  /* 0x000000080a0a7836 */ /* 0x000fc60000000000 */
[----:B-----5:R-:W-:-:S04]  /*08d0*/  FFMA R23, R23, R18, R20 ;  /* 0x0000001217177223 */ /* 0x020fc80000000014 */
[----:B--2---:R-:W-:-:S04]  /*08e0*/  FFMA R22, R22, R25, R23 ;  /* 0x0000001916167223 */ /* 0x004fc80000000017 */
[----:B---3--:R-:W-:-:S04]  /*08f0*/  FFMA R15, R15, R26, R22 ;  /* 0x0000001a0f0f7223 */ /* 0x008fc80000000016 */
[----:B------:R-:W-:-:S04]  /*0900*/  FFMA R15, R14, R27, R15 ;  /* 0x0000001b0e0f7223 */ /* 0x000fc8000000000f */
[----:B------:R-:W-:-:S07]  /*0910*/  FFMA R18, R24, R29, R15 ;  /* 0x0000001d18127223 */ /* 0x000fce000000000f */
.L_x_4:
[----:B------:R-:W-:Y:S05]  /*0920*/  @!P0 BRA `(.L_x_3) ;  /* 0x0000000c00888947 */ /* 0x000fea0003800000 */
[----:B------:R-:W-:-:S04]  /*0930*/  LOP3.LUT R20, R7, 0xffff, RZ, 0xc0, !PT ;  /* 0x0000ffff07147812 */ /* 0x000fc800078ec0ff */
[C---:B------:R-:W-:Y:S02]  /*0940*/  LOP3.LUT R12, R20.reuse, 0x7, RZ, 0xc0, !PT ;  /* 0x00000007140c7812 */ /* 0x040fe400078ec0ff */
[----:B------:R-:W-:Y:S02]  /*0950*/  LOP3.LUT R20, R20, 0x3, RZ, 0xc0, !PT ;  /* 0x0000000314147812 */ /* 0x000fe400078ec0ff */
[----:B------:R-:W-:Y:S02]  /*0960*/  IADD3 R12, PT, PT, R12, -0x1, RZ ;  /* 0xffffffff0c0c7810 */ /* 0x000fe40007ffe0ff */
[----:B------:R-:W-:Y:S02]  /*0970*/  ISETP.NE.AND P0, PT, R20, RZ, PT ;  /* 0x000000ff1400720c */ /* 0x000fe40003f05270 */
[----:B------:R-:W-:-:S13]  /*0980*/  ISETP.GE.U32.AND P1, PT, R12, 0x3, PT ;  /* 0x000000030c00780c */ /* 0x000fda0003f26070 */
[----:B------:R-:W-:Y:S05]  /*0990*/  @!P1 BRA `(.L_x_5) ;  /* 0x0000000000609947 */ /* 0x000fea0003800000 */
[----:B------:R-:W1:Y:S01]  /*09a0*/  LDC.64 R14, c[0x0][0x380] ;  /* 0x0000e000ff0e7b82 */ /* 0x000e620000000a00 */
[----:B------:R-:W2:Y:S01]  /*09b0*/  LDCU.64 UR8, c[0x0][0x380] ;  /* 0x00007000ff0877ac */ /* 0x000ea20008000a00 */
[CC--:B------:R-:W-:Y:S02]  /*09c0*/  IADD3 R13, PT, PT, R3.reuse, R10.reuse, RZ ;  /* 0x0000000a030d7210 */ /* 0x0c0fe40007ffe0ff */
[-C--:B------:R-:W-:Y:S02]  /*09d0*/  IADD3 R22, P1, PT, R3, R10.reuse, RZ ;  /* 0x0000000a03167210 */ /* 0x080fe40007f3e0ff */
[----:B------:R-:W-:Y:S02]  /*09e0*/  IADD3 R21, PT, PT, R19, R10, RZ ;  /* 0x0000000a13157210 */ /* 0x000fe40007ffe0ff */
[----:B------:R-:W3:Y:S01]  /*09f0*/  LDC.64 R16, c[0x0][0x388] ;  /* 0x0000e200ff107b82 */ /* 0x000ee20000000a00 */
[----:B-1----:R-:W-:-:S04]  /*0a00*/  IMAD.WIDE.U32 R14, R13, 0x4, R14 ;  /* 0x000000040d0e7825 */ /* 0x002fc800078e000e */
[----:B------:R-:W-:Y:S01]  /*0a10*/  IMAD.X R13, RZ, RZ, RZ, P1 ;  /* 0x000000ffff0d7224 */ /* 0x000fe200008e06ff */
[C---:B--2---:R-:W-:Y:S01]  /*0a20*/  LEA R12, P1, R22.reuse, UR8, 0x2 ;  /* 0x00000008160c7c11 */ /* 0x044fe2000f8210ff */
[----:B0-----:R-:W2:Y:S01]  /*0a30*/  LDG.E R15, desc[UR6][R14.64] ;  /* 0x000000060e0f7981 */ /* 0x001ea2000c1e1900 */
[----:B---3--:R-:W-:Y:S02]  /*0a40*/  IMAD.WIDE R16, R21, 0x4, R16 ;  /* 0x0000000415107825 */ /* 0x008fe400078e0210 */
[----:B------:R-:W-:-:S03]  /*0a50*/  LEA.HI.X R13, R22, UR9, R13, 0x2, P1 ;  /* 0x00000009160d7c11 */ /* 0x000fc600088f140d */
[----:B------:R-:W2:Y:S04]  /*0a60*/  LDG.E R21, desc[UR6][R16.64] ;  /* 0x0000000610157981 */ /* 0x000ea8000c1e1900 */
[----:B------:R-:W3:Y:S04]  /*0a70*/  LDG.E R23, desc[UR6][R16.64+0x4] ;  /* 0x0000040610177981 */ /* 0x000ee8000c1e1900 */
[----:B------:R-:W3:Y:S04]  /*0a80*/  LDG.E R22, desc[UR6][R12.64+0x4] ;  /* 0x000004060c167981 */ /* 0x000ee8000c1e1900 */
[----:B------:R-:W4:Y:S04]  /*0a90*/  LDG.E R25, desc[UR6][R16.64+0x8] ;  /* 0x0000080610197981 */ /* 0x000f28000c1e1900 */
[----:B------:R-:W4:Y:S04]  /*0aa0*/  LDG.E R24, desc[UR6][R12.64+0x8] ;  /* 0x000008060c187981 */ /* 0x000f28000c1e1900 */
[----:B------:R-:W5:Y:S04]  /*0ab0*/  LDG.E R26, desc[UR6][R12.64+0xc] ;  /* 0x00000c060c1a7981 */ /* 0x000f68000c1e1900 */
[----:B------:R-:W5:Y:S01]  /*0ac0*/  LDG.E R27, desc[UR6][R16.64+0xc] ;  /* 0x00000c06101b7981 */ /* 0x000f62000c1e1900 */
[----:B------:R-:W-:Y:S01]  /*0ad0*/  IADD3 R10, PT, PT, R10, 0x4, RZ ;  /* 0x000000040a0a7810 */ /* 0x000fe20007ffe0ff */
[----:B--2---:R-:W-:-:S04]  /*0ae0*/  FFMA R21, R15, R21, R18 ;  /* 0x000000150f157223 */ /* 0x004fc80000000012 */
[----:B---3--:R-:W-:-:S04]  /*0af0*/  FFMA R21, R22, R23, R21 ;  /* 0x0000001716157223 */ /* 0x008fc80000000015 */
[----:B----4-:R-:W-:-:S04]  /*0b00*/  FFMA R21, R24, R25, R21 ;  /* 0x0000001918157223 */ /* 0x010fc80000000015 */
[----:B-----5:R-:W-:-:S07]  /*0b10*/  FFMA R18, R26, R27, R21 ;  /* 0x0000001b1a127223 */ /* 0x020fce0000000015 */
.L_x_5:
[----:B------:R-:W-:Y:S05]  /*0b20*/  @!P0 BRA `(.L_x_3) ;  /* 0x0000000c00088947 */ /* 0x000fea0003800000 */
[----:B------:R-:W1:Y:S01]  /*0b30*/  LDC.64 R14, c[0x0][0x380] ;  /* 0x0000e000ff0e7b82 */ /* 0x000e620000000a00 */
[-C--:B------:R-:W-:Y:S02]  /*0b40*/  IADD3 R17, PT, PT, R3, R10.reuse, RZ ;  /* 0x0000000a03117210 */ /* 0x080fe40007ffe0ff */
[----:B------:R-:W-:-:S05]  /*0b50*/  IADD3 R19, PT, PT, R19, R10, RZ ;  /* 0x0000000a13137210 */ /* 0x000fca0007ffe0ff */
[----:B------:R-:W2:Y:S01]  /*0b60*/  LDC.64 R12, c[0x0][0x388] ;  /* 0x0000e200ff0c7b82 */ /* 0x000ea20000000a00 */
[----:B-1----:R-:W-:-:S06]  /*0b70*/  IMAD.WIDE.U32 R14, R17, 0x4, R14 ;  /* 0x00000004110e7825 */ /* 0x002fcc00078e000e */
[----:B0-----:R-:W3:Y:S01]  /*0b80*/  LDG.E R15, desc[UR6][R14.64] ;  /* 0x000000060e0f7981 */ /* 0x001ee2000c1e1900 */
[----:B--2---:R-:W-:-:S05]  /*0b90*/  IMAD.WIDE R12, R19, 0x4, R12 ;  /* 0x00000004130c7825 */ /* 0x004fca00078e020c */
[----:B------:R-:W3:Y:S01]  /*0ba0*/  LDG.E R16, desc[UR6][R12.64] ;  /* 0x000000060c107981 */ /* 0x000ee2000c1e1900 */
[----:B------:R-:W-:Y:S01]  /*0bb0*/  ISETP.NE.AND P0, PT, R20, 0x1, PT ;  /* 0x000000011400780c */ /* 0x000fe20003f05270 */
[----:B---3--:R-:W-:-:S12]  /*0bc0*/  FFMA R18, R15, R16, R18 ;  /* 0x000000100f127223 */ /* 0x008fd80000000012 */
[----:B------:R-:W-:Y:S05]  /*0bd0*/  @!P0 BRA `(.L_x_3) ;  /* 0x0000000800dc8947 */ /* 0x000fea0003800000 */
[----:B------:R-:W0:Y:S01]  /*0be0*/  LDCU.64 UR8, c[0x0][0x380] ;  /* 0x00007000ff0877ac */ /* 0x000e220008000a00 */
[----:B------:R-:W-:-:S05]  /*0bf0*/  IADD3 R10, P0, PT, R3, R10, RZ ;  /* 0x0000000a030a7210 */ /* 0x000fca0007f1e0ff */
[----:B------:R-:W-:Y:S01]  /*0c00*/  IMAD.X R15, RZ, RZ, RZ, P0 ;  /* 0x000000ffff0f7224 */ /* 0x000fe200000e06ff */
[----:B0-----:R-:W-:-:S04]  /*0c10*/  LEA R14, P0, R10, UR8, 0x2 ;  /* 0x000000080a0e7c11 */ /* 0x001fc8000f8010ff */
[----:B------:R-:W-:Y:S02]  /*0c20*/  LEA.HI.X R15, R10, UR9, R15, 0x2, P0 ;  /* 0x000000090a0f7c11 */ /* 0x000fe400080f140f */
[----:B------:R-:W2:Y:S04]  /*0c30*/  LDG.E R10, desc[UR6][R12.64+0x4] ;  /* 0x000004060c0a7981 */ /* 0x000ea8000c1e1900 */
[----:B------:R-:W2:Y:S01]  /*0c40*/  LDG.E R17, desc[UR6][R14.64+0x4] ;  /* 0x000004060e117981 */ /* 0x000ea2000c1e1900 */
[----:B------:R-:W-:Y:S01]  /*0c50*/  ISETP.NE.AND P0, PT, R20, 0x2, PT ;  /* 0x000000021400780c */ /* 0x000fe20003f05270 */
[----:B--2---:R-:W-:-:S12]  /*0c60*/  FFMA R18, R17, R10, R18 ;  /* 0x0000000a11127223 */ /* 0x004fd80000000012 */
[----:B------:R-:W-:Y:S05]  /*0c70*/  @!P0 BRA `(.L_x_3) ;  /* 0x0000000800b48947 */ /* 0x000fea0003800000 */
[----:B------:R-:W2:Y:S04]  /*0c80*/  LDG.E R15, desc[UR6][R14.64+0x8] ;  /* 0x000008060e0f7981 */ /* 0x000ea8000c1e1900 */
[----:B------:R-:W2:Y:S02]  /*0c90*/  LDG.E R12, desc[UR6][R12.64+0x8] ;  /* 0x000008060c0c7981 */ /* 0x000ea4000c1e1900 */
[----:B--2---:R-:W-:Y:S01]  /*0ca0*/  FFMA R18, R15, R12, R18 ;  /* 0x0000000c0f127223 */ /* 0x004fe20000000012 */
[----:B------:R-:W-:Y:S06]  /*0cb0*/  BRA `(.L_x_3) ;  /* 0x0000000800a47947 */ /* 0x000fec0003800000 */
.L_x_0:
[----:B------:R-:W-:Y:S02]  /*0cc0*/  IADD3 R12, PT, PT, R6, -R19, RZ ;  /* 0x80000013060c7210 */ /* 0x000fe40007ffe0ff */
[----:B------:R-:W-:Y:S02]  /*0cd0*/  MOV R18, RZ ;  /* 0x000000ff00127202 */ /* 0x000fe40000000f00 */
[----:B------:R-:W-:-:S04]  /*0ce0*/  IADD3 R10, PT, PT, R12, 0x1, RZ ;  /* 0x000000010c0a7810 */ /* 0x000fc80007ffe0ff */
[----:B------:R-:W-:-:S13]  /*0cf0*/  ISETP.GE.AND P0, PT, R10, R19, PT ;  /* 0x000000130a00720c */ /* 0x000fda0003f06270 */
[----:B------:R-:W-:Y:S05]  /*0d00*/  @P0 BRA `(.L_x_3) ;  /* 0x0000000800900947 */ /* 0x000fea0003800000 */
[----:B------:R-:W-:Y:S01]  /*0d10*/  IMAD R13, R19, 0x2, -R6 ;  /* 0x00000002130d7824 */ /* 0x000fe200078e0a06 */
[----:B------:R-:W-:Y:S01]  /*0d20*/  LOP3.LUT R14, RZ, R6, RZ, 0x33, !PT ;  /* 0x00000006ff0e7212 */ /* 0x000fe200078e33ff */
[----:B------:R-:W-:-:S03]  /*0d30*/  HFMA2 R18, -RZ, RZ, 0, 0 ;  /* 0x00000000ff127431 */ /* 0x000fc600000001ff */
[----:B------:R-:W-:Y:S02]  /*0d40*/  IADD3 R13, PT, PT, R13, -0x2, RZ ;  /* 0xfffffffe0d0d7810 */ /* 0x000fe40007ffe0ff */
[----:B------:R-:W-:Y:S02]  /*0d50*/  IADD3 R17, PT, PT, R9, R14, RZ ;  /* 0x0000000e09117210 */ /* 0x000fe40007ffe0ff */
[----:B------:R-:W-:-:S13]  /*0d60*/  ISETP.GE.U32.AND P0, PT, R13, 0xf, PT ;  /* 0x0000000f0d00780c */ /* 0x000fda0003f06070 */
[----:B------:R-:W-:Y:S05]  /*0d70*/  @!P0 BRA `(.L_x_6) ;  /* 0x00000004000c8947 */ /* 0x000fea0003800000 */
[--C-:B------:R-:W-:Y:S01]  /*0d80*/  IMAD.IADD R13, R5, 0x1, -R6.reuse ;  /* 0x00000001050d7824 */ /* 0x100fe200078e0a06 */
[----:B------:R-:W-:Y:S01]  /*0d90*/  MOV R10, R12 ;  /* 0x0000000c000a7202 */ /* 0x000fe20000000f00 */
[----:B------:R-:W-:Y:S01]  /*0da0*/  IMAD R19, R4, R19, R6 ;  /* 0x0000001304137224 */ /* 0x000fe200078e0206 */
[----:B------:R-:W-:Y:S02]  /*0db0*/  MOV R18, RZ ;  /* 0x000000ff00127202 */ /* 0x000fe40000000f00 */
[----:B------:R-:W-:Y:S02]  /*0dc0*/  LOP3.LUT R13, R13, 0xfffffff0, RZ, 0xc0, !PT ;  /* 0xfffffff00d0d7812 */ /* 0x000fe400078ec0ff */
[----:B------:R-:W-:-:S03]  /*0dd0*/  MOV R21, R0 ;  /* 0x0000000000157202 */ /* 0x000fc60000000f00 */
[----:B------:R-:W-:-:S07]  /*0de0*/  IMAD.MOV R22, RZ, RZ, -R13 ;  /* 0x000000ffff167224 */ /* 0x000fce00078e0a0d */
.L_x_7:
[----:B------:R-:W1:Y:S01]  /*0df0*/  LDC.64 R14, c[0x0][0x380] ;  /* 0x0000e000ff0e7b82 */ /* 0x000e620000000a00 */
[----:B------:R-:W-:-:S07]  /*0e00*/  IADD3 R23, PT, PT, R19, 0x1, RZ ;  /* 0x0000000113177810 */ /* 0x000fce0007ffe0ff */
[----:B------:R-:W2:Y:S01]  /*0e10*/  LDC.64 R12, c[0x0][0x388] ;  /* 0x0000e200ff0c7b82 */ /* 0x000ea20000000a00 */
[----:B-1----:R-:W-:-:S05]  /*0e20*/  IMAD.WIDE R14, R23, 0x4, R14 ;  /* 0x00000004170e7825 */ /* 0x002fca00078e020e */
[----:B0-----:R-:W3:Y:S01]  /*0e30*/  LDG.E R23, desc[UR6][R14.64] ;  /* 0x000000060e177981 */ /* 0x001ee2000c1e1900 */
[----:B--2---:R-:W-:-:S03]  /*0e40*/  IMAD.WIDE R12, R21, 0x4, R12 ;  /* 0x00000004150c7825 */ /* 0x004fc600078e020c */
[----:B------:R-:W2:Y:S04]  /*0e50*/  LDG.E R25, desc[UR6][R14.64+0x8] ;  /* 0x000008060e197981 */ /* 0x000ea8000c1e1900 */
[----:B------:R-:W3:Y:S04]  /*0e60*/  LDG.E R24, desc[UR6][R12.64] ;  /* 0x000000060c187981 */ /* 0x000ee8000c1e1900 */
[----:B------:R-:W2:Y:S04]  /*0e70*/  LDG.E R26, desc[UR6][R12.64+0x8] ;  /* 0x000008060c1a7981 */ /* 0x000ea8000c1e1900 */
[----:B------:R-:W4:Y:S04]  /*0e80*/  LDG.E R27, desc[UR6][R14.64+0x3c] ;  /* 0x00003c060e1b7981 */ /* 0x000f28000c1e1900 */
[----:B------:R-:W4:Y:S01]  /*0e90*/  LDG.E R28, desc[UR6][R12.64+0x3c] ;  /* 0x00003c060c1c7981 */ /* 0x000f22000c1e1900 */
[----:B---3--:R-:W-:-:S03]  /*0ea0*/  FFMA R23, R23, R24, R18 ;  /* 0x0000001817177223 */ /* 0x008fc60000000012 */
[----:B------:R-:W3:Y:S04]  /*0eb0*/  LDG.E R18, desc[UR6][R14.64+0x4] ;  /* 0x000004060e127981 */ /* 0x000ee8000c1e1900 */
[----:B------:R-:W3:Y:S02]  /*0ec0*/  LDG.E R24, desc[UR6][R12.64+0x4] ;  /* 0x000004060c187981 */ /* 0x000ee4000c1e1900 */
[----:B---3--:R-:W-:Y:S02]  /*0ed0*/  FFMA R18, R18, R24, R23 ;  /* 0x0000001812127223 */ /* 0x008fe40000000017 */
[----:B------:R-:W3:Y:S04]  /*0ee0*/  LDG.E R23, desc[UR6][R14.64+0xc] ;  /* 0x00000c060e177981 */ /* 0x000ee8000c1e1900 */
[----:B------:R-:W3:Y:S01]  /*0ef0*/  LDG.E R24, desc[UR6][R12.64+0xc] ;  /* 0x00000c060c187981 */ /* 0x000ee2000c1e1900 */
[----:B--2---:R-:W-:-:S03]  /*0f00*/  FFMA R18, R25, R26, R18 ;  /* 0x0000001a19127223 */ /* 0x004fc60000000012 */
[----:B------:R-:W2:Y:S04]  /*0f10*/  LDG.E R25, desc[UR6][R14.64+0x10] ;  /* 0x000010060e197981 */ /* 0x000ea8000c1e1900 */
[----:B------:R-:W2:Y:S01]  /*0f20*/  LDG.E R26, desc[UR6][R12.64+0x10] ;  /* 0x000010060c1a7981 */ /* 0x000ea2000c1e1900 */
[----:B---3--:R-:W-:-:S03]  /*0f30*/  FFMA R18, R23, R24, R18 ;  /* 0x0000001817127223 */ /* 0x008fc60000000012 */
        /* <DEDUP_REMOVED lines=23> */
[----:B------:R-:W-:Y:S01]  /*10b0*/  IADD3 R22, PT, PT, R22, 0x10, RZ ;  /* 0x0000001016167810 */ /* 0x000fe20007ffe0ff */
[----:B---3--:R-:W-:Y:S02]  /*10c0*/  FFMA R18, R23, R24, R18 ;  /* 0x0000001817127223 */ /* 0x008fe40000000012 */
[----:B------:R-:W3:Y:S04]  /*10d0*/  LDG.E R23, desc[UR6][R14.64+0x34] ;  /* 0x000034060e177981 */ /* 0x000ee8000c1e1900 */
[----:B------:R-:W3:Y:S01]  /*10e0*/  LDG.E R24, desc[UR6][R12.64+0x34] ;  /* 0x000034060c187981 */ /* 0x000ee2000c1e1900 */
[----:B--2---:R-:W-:-:S03]  /*10f0*/  FFMA R18, R25, R26, R18 ;  /* 0x0000001a19127223 */ /* 0x004fc60000000012 */
[----:B------:R-:W2:Y:S04]  /*1100*/  LDG.E R25, desc[UR6][R14.64+0x38] ;  /* 0x000038060e197981 */ /* 0x000ea8000c1e1900 */
[----:B------:R-:W2:Y:S01]  /*1110*/  LDG.E R26, desc[UR6][R12.64+0x38] ;  /* 0x000038060c1a7981 */ /* 0x000ea2000c1e1900 */
[----:B------:R-:W-:Y:S01]  /*1120*/  ISETP.NE.AND P0, PT, R22, RZ, PT ;  /* 0x000000ff1600720c */ /* 0x000fe20003f05270 */
[----:B------:R-:W-:Y:S01]  /*1130*/  VIADD R19, R19, 0x10 ;  /* 0x0000001013137836 */ /* 0x000fe20000000000 */
[----:B------:R-:W-:Y:S02]  /*1140*/  IADD3 R10, PT, PT, R10, 0x10, RZ ;  /* 0x000000100a0a7810 */ /* 0x000fe40007ffe0ff */
[----:B------:R-:W-:Y:S01]  /*1150*/  IADD3 R21, PT, PT, R21, 0x10, RZ ;  /* 0x0000001015157810 */ /* 0x000fe20007ffe0ff */
[----:B---3--:R-:W-:-:S04]  /*1160*/  FFMA R18, R23, R24, R18 ;  /* 0x0000001817127223 */ /* 0x008fc80000000012 */
[----:B--2---:R-:W-:-:S04]  /*1170*/  FFMA R18, R25, R26, R18 ;  /* 0x0000001a19127223 */ /* 0x004fc80000000012 */
[----:B----4-:R-:W-:Y:S01]  /*1180*/  FFMA R18, R27, R28, R18 ;  /* 0x0000001c1b127223 */ /* 0x010fe20000000012 */
[----:B------:R-:W-:Y:S06]  /*1190*/  @P0 BRA `(.L_x_7) ;  /* 0xfffffffc00140947 */ /* 0x000fec000383ffff */
[----:B------:R-:W-:-:S07]  /*11a0*/  IADD3 R10, PT, PT, R10, 0x1, RZ ;  /* 0x000000010a0a7810 */ /* 0x000fce0007ffe0ff */
.L_x_6:
[----:B------:R-:W-:-:S04]  /*11b0*/  IADD3 R12, PT, PT, R5, -R6, RZ ;  /* 0x80000006050c7210 */ /* 0x000fc80007ffe0ff */
[----:B------:R-:W-:-:S13]  /*11c0*/  LOP3.LUT P0, RZ, R12, 0xf, RZ, 0xc0, !PT ;  /* 0x0000000f0cff7812 */ /* 0x000fda000780c0ff */
[----:B------:R-:W-:Y:S05]  /*11d0*/  @!P0 BRA `(.L_x_3) ;  /* 0x00000004005c8947 */ /* 0x000fea0003800000 */
[----:B------:R-:W1:Y:S01]  /*11e0*/  LDC.U16 R19, c[0x0][0x3a4] ;  /* 0x0000e900ff137b82 */ /* 0x000e620000000400 */
[----:B------:R-:W-:-:S05]  /*11f0*/  LOP3.LUT R20, RZ, R20, RZ, 0x33, !PT ;  /* 0x00000014ff147212 */ /* 0x000fca00078e33ff */
[----:B-1----:R-:W-:-:S05]  /*1200*/  IMAD R20, R19, 0x2, R20 ;  /* 0x0000000213147824 */ /* 0x002fca00078e0214 */
[----:B------:R-:W-:-:S04]  /*1210*/  LOP3.LUT R20, R20, 0xf, RZ, 0xc0, !PT ;  /* 0x0000000f14147812 */ /* 0x000fc800078ec0ff */
[C---:B------:R-:W-:Y:S02]  /*1220*/  IADD3 R12, PT, PT, R20.reuse, -0x1, RZ ;  /* 0xffffffff140c7810 */ /* 0x040fe40007ffe0ff */
[----:B------:R-:W-:Y:S02]  /*1230*/  LOP3.LUT P1, RZ, R20, 0x7, RZ, 0xc0, !PT ;  /* 0x0000000714ff7812 */ /* 0x000fe4000782c0ff */
[----:B------:R-:W-:-:S13]  /*1240*/  ISETP.GE.U32.AND P0, PT, R12, 0x7, PT ;  /* 0x000000070c00780c */ /* 0x000fda0003f06070 */
[----:B------:R-:W-:Y:S05]  /*1250*/  @!P0 BRA `(.L_x_8) ;  /* 0x00000000007c8947 */ /* 0x000fea0003800000 */
[----:B------:R-:W1:Y:S01]  /*1260*/  LDC.64 R12, c[0x0][0x380] ;  /* 0x0000e000ff0c7b82 */ /* 0x000e620000000a00 */
[----:B------:R-:W-:Y:S02]  /*1270*/  IADD3 R21, PT, PT, R3, R10, RZ ;  /* 0x0000000a03157210 */ /* 0x000fe40007ffe0ff */
[----:B------:R-:W-:-:S05]  /*1280*/  IADD3 R23, PT, PT, R10, R17, RZ ;  /* 0x000000110a177210 */ /* 0x000fca0007ffe0ff */
[----:B------:R-:W2:Y:S01]  /*1290*/  LDC.64 R14, c[0x0][0x388] ;  /* 0x0000e200ff0e7b82 */ /* 0x000ea20000000a00 */
[----:B-1----:R-:W-:-:S05]  /*12a0*/  IMAD.WIDE R12, R21, 0x4, R12 ;  /* 0x00000004150c7825 */ /* 0x002fca00078e020c */
[----:B0-----:R-:W3:Y:S01]  /*12b0*/  LDG.E R21, desc[UR6][R12.64] ;  /* 0x000000060c157981 */ /* 0x001ee2000c1e1900 */
[----:B--2---:R-:W-:-:S03]  /*12c0*/  IMAD.WIDE R14, R23, 0x4, R14 ;  /* 0x00000004170e7825 */ /* 0x004fc600078e020e */
[----:B------:R-:W2:Y:S04]  /*12d0*/  LDG.E R25, desc[UR6][R12.64+0x8] ;  /* 0x000008060c197981 */ /* 0x000ea8000c1e1900 */
[----:B------:R-:W3:Y:S04]  /*12e0*/  LDG.E R20, desc[UR6][R14.64] ;  /* 0x000000060e147981 */ /* 0x000ee8000c1e1900 */
[----:B------:R-:W4:Y:S04]  /*12f0*/  LDG.E R23, desc[UR6][R12.64+0x4] ;  /* 0x000004060c177981 */ /* 0x000f28000c1e1900 */
[----:B------:R-:W4:Y:S04]  /*1300*/  LDG.E R22, desc[UR6][R14.64+0x4] ;  /* 0x000004060e167981 */ /* 0x000f28000c1e1900 */
[----:B------:R-:W2:Y:S04]  /*1310*/  LDG.E R24, desc[UR6][R14.64+0x8] ;  /* 0x000008060e187981 */ /* 0x000ea8000c1e1900 */
[----:B------:R-:W5:Y:S04]  /*1320*/  LDG.E R27, desc[UR6][R14.64+0x10] ;  /* 0x000010060e1b7981 */ /* 0x000f68000c1e1900 */
[----:B------:R-:W5:Y:S04]  /*1330*/  LDG.E R26, desc[UR6][R14.64+0x14] ;  /* 0x000014060e1a7981 */ /* 0x000f68000c1e1900 */
[----:B------:R-:W5:Y:S01]  /*1340*/  LDG.E R28, desc[UR6][R14.64+0x1c] ;  /* 0x00001c060e1c7981 */ /* 0x000f62000c1e1900 */
[----:B---3--:R-:W-:-:S03]  /*1350*/  FFMA R20, R21, R20, R18 ;  /* 0x0000001415147223 */ /* 0x008fc60000000012 */
[----:B------:R-:W3:Y:S04]  /*1360*/  LDG.E R18, desc[UR6][R12.64+0xc] ;  /* 0x00000c060c127981 */ /* 0x000ee8000c1e1900 */
[----:B------:R-:W3:Y:S01]  /*1370*/  LDG.E R21, desc[UR6][R14.64+0xc] ;  /* 0x00000c060e157981 */ /* 0x000ee2000c1e1900 */
[----:B----4-:R-:W-:-:S03]  /*1380*/  FFMA R20, R23, R22, R20 ;  /* 0x0000001617147223 */ /* 0x010fc60000000014 */
[----:B------:R-:W4:Y:S01]  /*1390*/  LDG.E R22, desc[UR6][R12.64+0x14] ;  /* 0x000014060c167981 */ /* 0x000f22000c1e1900 */
[----:B--2---:R-:W-:-:S03]  /*13a0*/  FFMA R29, R25, R24, R20 ;  /* 0x00000018191d7223 */ /* 0x004fc60000000014 */
[----:B------:R-:W5:Y:S04]  /*13b0*/  LDG.E R24, desc[UR6][R12.64+0x10] ;  /* 0x000010060c187981 */ /* 0x000f68000c1e1900 */
[----:B------:R-:W2:Y:S04]  /*13c0*/  LDG.E R20, desc[UR6][R12.64+0x18] ;  /* 0x000018060c147981 */ /* 0x000ea8000c1e1900 */
[----:B------:R-:W2:Y:S04]  /*13d0*/  LDG.E R25, desc[UR6][R14.64+0x18] ;  /* 0x000018060e197981 */ /* 0x000ea8000c1e1900 */
[----:B------:R-:W2:Y:S01]  /*13e0*/  LDG.E R23, desc[UR6][R12.64+0x1c] ;  /* 0x00001c060c177981 */ /* 0x000ea2000c1e1900 */
[----:B------:R-:W-:-:S02]  /*13f0*/  VIADD R10, R10, 0x8 ;  /* 0x000000080a0a7836 */ /* 0x000fc40000000000 */
[----:B---3--:R-:W-:-:S04]  /*1400*/  FFMA R21, R18, R21, R29 ;  /* 0x0000001512157223 */ /* 0x008fc8000000001d */
[----:B-----5:R-:W-:-:S04]  /*1410*/  FFMA R21, R24, R27, R21 ;  /* 0x0000001b18157223 */ /* 0x020fc80000000015 */
[----:B----4-:R-:W-:-:S04]  /*1420*/  FFMA R21, R22, R26, R21 ;  /* 0x0000001a16157223 */ /* 0x010fc80000000015 */
[----:B--2---:R-:W-:-:S04]  /*1430*/  FFMA R20, R20, R25, R21 ;  /* 0x0000001914147223 */ /* 0x004fc80000000015 */
[----:B------:R-:W-:-:S07]  /*1440*/  FFMA R18, R23, R28, R20 ;  /* 0x0000001c17127223 */ /* 0x000fce0000000014 */
.L_x_8:
[----:B------:R-:W-:Y:S05]  /*1450*/  @!P1 BRA `(.L_x_3) ;  /* 0x0000000000bc9947 */ /* 0x000fea0003800000 */
[----:B------:R-:W-:-:S04]  /*1460*/  LOP3.LUT R16, RZ, R16, RZ, 0x33, !PT ;  /* 0x00000010ff107212 */ /* 0x000fc800078e33ff */
[----:B------:R-:W-:-:S04]  /*1470*/  LEA R16, R19, R16, 0x1 ;  /* 0x0000001013107211 */ /* 0x000fc800078e08ff */
        /* <DEDUP_REMOVED lines=8> */
[----:B------:R-:W-:Y:S01]  /*1500*/  IADD3 R19, PT, PT, R3, R10, RZ ;  /* 0x0000000a03137210 */ /* 0x000fe20007ffe0ff */
[----:B------:R-:W-:-:S06]  /*1510*/  IMAD.IADD R21, R10, 0x1, R17 ;  /* 0x000000010a157824 */ /* 0x000fcc00078e0211 */
        /* <DEDUP_REMOVED lines=8> */
[----:B------:R-:W4:Y:S04]  /*15a0*/  LDG.E R23, desc[UR6][R12.64+0x8] ;  /* 0x000008060c177981 */ /* 0x000f28000c1e1900 */
[----:B------:R-:W5:Y:S04]  /*15b0*/  LDG.E R26, desc[UR6][R14.64+0xc] ;  /* 0x00000c060e1a7981 */ /* 0x000f68000c1e1900 */
[----:B------:R-:W5:Y:S01]  /*15c0*/  LDG.E R25, desc[UR6][R12.64+0xc] ;  /* 0x00000c060c197981 */ /* 0x000f62000c1e1900 */
[----:B------:R-:W-:Y:S01]  /*15d0*/  IADD3 R10, PT, PT, R10, 0x4, RZ ;  /* 0x000000040a0a7810 */ /* 0x000fe20007ffe0ff */
[----:B---3--:R-:W-:-:S04]  /*15e0*/  FFMA R19, R19, R20, R18 ;  /* 0x0000001413137223 */ /* 0x008fc80000000012 */
[----:B--2---:R-:W-:-:S04]  /*15f0*/  FFMA R19, R22, R21, R19 ;  /* 0x0000001516137223 */ /* 0x004fc80000000013 */
[----:B----4-:R-:W-:-:S04]  /*1600*/  FFMA R19, R24, R23, R19 ;  /* 0x0000001718137223 */ /* 0x010fc80000000013 */
[----:B-----5:R-:W-:-:S07]  /*1610*/  FFMA R18, R26, R25, R19 ;  /* 0x000000191a127223 */ /* 0x020fce0000000013 */
.L_x_9:
[----:B------:R-:W-:Y:S05]  /*1620*/  @!P1 BRA `(.L_x_3) ;  /* 0x0000000000489947 */ /* 0x000fea0003800000 */
[----:B------:R-:W1:Y:S01]  /*1630*/  LDC.64 R12, c[0x0][0x380] ;  /* 0x0000e000ff0c7b82 */ /* 0x000e620000000a00 */
[-C--:B------:R-:W-:Y:S02]  /*1640*/  IADD3 R19, PT, PT, R3, R10.reuse, RZ ;  /* 0x0000000a03137210 */ /* 0x080fe40007ffe0ff */
[----:B------:R-:W-:-:S05]  /*1650*/  IADD3 R17, PT, PT, R17, R10, RZ ;  /* 0x0000000a11117210 */ /* 0x000fca0007ffe0ff */
[----:B------:R-:W2:Y:S01]  /*1660*/  LDC.64 R14, c[0x0][0x388] ;  /* 0x0000e200ff0e7b82 */ /* 0x000ea20000000a00 */
[----:B-1----:R-:W-:-:S04]  /*1670*/  IMAD.WIDE R12, R19, 0x4, R12 ;  /* 0x00000004130c7825 */ /* 0x002fc800078e020c */
[----:B--2---:R-:W-:Y:S02]  /*1680*/  IMAD.WIDE R14, R17, 0x4, R14 ;  /* 0x00000004110e7825 */ /* 0x004fe400078e020e */
[----:B0-----:R-:W2:Y:S04]  /*1690*/  LDG.E R17, desc[UR6][R12.64] ;  /* 0x000000060c117981 */ /* 0x001ea8000c1e1900 */
[----:B------:R-:W2:Y:S01]  /*16a0*/  LDG.E R10, desc[UR6][R14.64] ;  /* 0x000000060e0a7981 */ /* 0x000ea2000c1e1900 */
[----:B------:R-:W-:Y:S01]  /*16b0*/  ISETP.NE.AND P0, PT, R16, 0x1, PT ;  /* 0x000000011000780c */ /* 0x000fe20003f05270 */
[----:B--2---:R-:W-:-:S12]  /*16c0*/  FFMA R18, R17, R10, R18 ;  /* 0x0000000a11127223 */ /* 0x004fd80000000012 */
[----:B------:R-:W-:Y:S05]  /*16d0*/  @!P0 BRA `(.L_x_3) ;  /* 0x00000000001c8947 */ /* 0x000fea0003800000 */
[----:B------:R-:W-:Y:S01]  /*16e0*/  ISETP.NE.AND P0, PT, R16, 0x2, PT ;  /* 0x000000021000780c */ /* 0x000fe20003f05270 */
[----:B------:R-:W2:Y:S04]  /*16f0*/  LDG.E R17, desc[UR6][R12.64+0x4] ;  /* 0x000004060c117981 */ /* 0x000ea8000c1e1900 */
[----:B------:R-:W2:Y:S08]  /*1700*/  LDG.E R10, desc[UR6][R14.64+0x4] ;  /* 0x000004060e0a7981 */ /* 0x000eb0000c1e1900 */
[----:B------:R-:W3:Y:S04]  /*1710*/  @P0 LDG.E R19, desc[UR6][R12.64+0x8] ;  /* 0x000008060c130981 */ /* 0x000ee8000c1e1900 */
[----:B------:R-:W3:Y:S01]  /*1720*/  @P0 LDG.E R16, desc[UR6][R14.64+0x8] ;  /* 0x000008060e100981 */ /* 0x000ee2000c1e1900 */
[----:B--2---:R-:W-:-:S04]  /*1730*/  FFMA R18, R17, R10, R18 ;  /* 0x0000000a11127223 */ /* 0x004fc80000000012 */
[----:B---3--:R-:W-:-:S07]  /*1740*/  @P0 FFMA R18, R19, R16, R18 ;  /* 0x0000001013120223 */ /* 0x008fce0000000012 */
.L_x_3:
[----:B------:R-:W1:Y:S08]  /*1750*/  LDC.64 R12, c[0x0][0x390] ;  /* 0x0000e400ff0c7b82 */ /* 0x000e700000000a00 */
[----:B------:R-:W2:Y:S01]  /*1760*/  LDC.64 R14, c[0x0][0x398] ;  /* 0x0000e600ff0e7b82 */ /* 0x000ea20000000a00 */
[----:B-1----:R-:W-:-:S06]  /*1770*/  IMAD.WIDE.U32 R12, R2, 0x4, R12 ;  /* 0x00000004020c7825 */ /* 0x002fcc00078e000c */
[----:B0-----:R-:W3:Y:S01]  /*1780*/  LDG.E R13, desc[UR6][R12.64] ;  /* 0x000000060c0d7981 */ /* 0x001ee2000c1e1900 */
[C---:B------:R-:W-:Y:S01]  /*1790*/  IMAD R17, R6.reuse, UR5, R2 ;  /* 0x0000000506117c24 */ /* 0x040fe2000f8e0202 */
[----:B------:R-:W-:-:S03]  /*17a0*/  IADD3 R6, PT, PT, R6, 0x1, RZ ;  /* 0x0000000106067810 */ /* 0x000fc60007ffe0ff */
[----:B--2---:R-:W-:Y:S01]  /*17b0*/  IMAD.WIDE R14, R17, 0x4, R14 ;  /* 0x00000004110e7825 */ /* 0x004fe200078e020e */
[----:B------:R-:W-:-:S03]  /*17c0*/  ISETP.NE.AND P0, PT, R6, R11, PT ;  /* 0x0000000b0600720c */ /* 0x000fc60003f05270 */
[----:B---3--:R-:W-:-:S05]  /*17d0*/  FMUL R17, R13, R18 ;  /* 0x000000120d117220 */ /* 0x008fca0000400000 */
[----:B------:R1:W-:Y:S05]  /*17e0*/  STG.E desc[UR6][R14.64], R17 ;  /* 0x000000110e007986 */ /* 0x0003ea000c101906 */
[----:B------:R-:W-:Y:S05]  /*17f0*/  @P0 BRA `(.L_x_10) ;  /* 0xffffffe800680947 */ /* 0x000fea000383ffff */
[----:B------:R-:W-:Y:S05]  /*1800*/  EXIT ;  /* 0x000000000000794d */ /* 0x000fea0003800000 */
.L_x_11:
[----:B------:R-:W-:-:S00]  /*1810*/  BRA `(.L_x_11) ;  /* 0xfffffffc00fc7947 */ /* 0x000fc0000383ffff */
[----:B------:R-:W-:-:S00]  /*1820*/  NOP ;  /* 0x0000000000007918 */ /* 0x000fc00000000000 */
        /* <DEDUP_REMOVED lines=13> */
.L_x_12:


//--------------------- .nv.shared.reserved.0     --------------------------
	.section	.nv.shared.reserved.0,"aw",@nobits
	.weak		__nv_reservedSMEM_offset_0_alias
	.size		__nv_reservedSMEM_offset_0_alias, 0, 64
	.other		__nv_reservedSMEM_offset_0_alias,@"STO_CUDA_RESERVED_SHARED STV_DEFAULT"
__nv_reservedSMEM_offset_0_alias:
	.zero		0
	.zero		64


//--------------------- .nv.constant0._Z11crossFilterPKfS0_S0_Pfii --------------------------
	.section	.nv.constant0._Z11crossFilterPKfS0_S0_Pfii,"a",@progbits
	.sectionflags	@""
	.align	4
.nv.constant0._Z11crossFilterPKfS0_S0_Pfii:
	.zero		936


//--------------------- SYMBOLS --------------------------

	.type		.nv.reservedSmem.offset0,@object
	.size		.nv.reservedSmem.offset0,0x4
